//
// Generated by NVIDIA NVVM Compiler
//
// Compiler Build ID: CL-36424714
// Cuda compilation tools, release 13.0, V13.0.88
// Based on NVVM 20.0.0
//

.version 9.0
.target sm_100
.address_size 64

	// .globl	_Z13maxElemalongxPfPiS0_i
.extern .func  (.param .b32 func_retval0) vprintf
(
	.param .b64 vprintf_param_0,
	.param .b64 vprintf_param_1
)
;
.global .align 1 .b8 $str[23] = {32, 116, 104, 114, 101, 97, 100, 95, 121, 44, 32, 37, 100, 44, 32, 37, 100, 44, 32, 37, 102, 10};

.visible .entry _Z13maxElemalongxPfPiS0_i(
	.param .u64 .ptr .align 1 _Z13maxElemalongxPfPiS0_i_param_0,
	.param .u64 .ptr .align 1 _Z13maxElemalongxPfPiS0_i_param_1,
	.param .u64 .ptr .align 1 _Z13maxElemalongxPfPiS0_i_param_2,
	.param .u32 _Z13maxElemalongxPfPiS0_i_param_3
)
{
	.local .align 16 .b8 	__local_depot0[16];
	.reg .b64 	%SP;
	.reg .b64 	%SPL;
	.reg .pred 	%p<33>;
	.reg .b32 	%r<184>;
	.reg .b32 	%f<58>;
	.reg .b64 	%rd<103>;
	.reg .b64 	%fd<30>;

	mov.u64 	%SPL, __local_depot0;
	cvta.local.u64 	%SP, %SPL;
	ld.param.u64 	%rd12, [_Z13maxElemalongxPfPiS0_i_param_0];
	ld.param.u64 	%rd13, [_Z13maxElemalongxPfPiS0_i_param_1];
	ld.param.u64 	%rd14, [_Z13maxElemalongxPfPiS0_i_param_2];
	ld.param.u32 	%r57, [_Z13maxElemalongxPfPiS0_i_param_3];
	cvta.to.global.u64 	%rd1, %rd14;
	cvta.to.global.u64 	%rd2, %rd12;
	cvta.to.global.u64 	%rd3, %rd13;
	add.u64 	%rd15, %SP, 0;
	add.u64 	%rd4, %SPL, 0;
	mov.u32 	%r58, %ctaid.x;
	mov.u32 	%r59, %ntid.x;
	mul.lo.s32 	%r1, %r58, %r59;
	mov.u32 	%r2, %tid.x;
	add.s32 	%r3, %r1, %r2;
	setp.le.s32 	%p1, %r57, %r3;
	@%p1 bra 	$L__BB0_52;
	sub.s32 	%r60, %r57, %r3;
	add.s32 	%r61, %r60, -2;
	shr.s32 	%r62, %r61, 1;
	or.b32  	%r63, %r62, %r61;
	shr.s32 	%r64, %r63, 2;
	or.b32  	%r65, %r64, %r63;
	shr.s32 	%r66, %r65, 4;
	or.b32  	%r67, %r66, %r65;
	shr.s32 	%r68, %r67, 8;
	or.b32  	%r69, %r68, %r67;
	shr.s32 	%r70, %r69, 16;
	or.b32  	%r4, %r70, %r69;
	setp.lt.s32 	%p2, %r4, 1;
	@%p2 bra 	$L__BB0_39;
	add.s32 	%r175, %r4, 1;
	add.s32 	%r6, %r3, 1;
	mul.lo.s32 	%r7, %r57, %r3;
	bra.uni 	$L__BB0_19;
$L__BB0_3:
	setp.eq.s32 	%p14, %r21, 0;
	@%p14 bra 	$L__BB0_18;
	add.s32 	%r9, %r6, %r174;
	setp.ge.s32 	%p15, %r9, %r20;
	@%p15 bra 	$L__BB0_8;
	add.s32 	%r10, %r9, %r7;
	add.s32 	%r11, %r10, %r175;
	mul.wide.s32 	%rd52, %r11, 4;
	add.s64 	%rd53, %rd2, %rd52;
	ld.global.f32 	%f1, [%rd53];
	abs.f32 	%f20, %f1;
	mul.wide.s32 	%rd54, %r10, 4;
	add.s64 	%rd5, %rd2, %rd54;
	ld.global.f32 	%f21, [%rd5];
	abs.f32 	%f22, %f21;
	setp.leu.f32 	%p16, %f20, %f22;
	@%p16 bra 	$L__BB0_7;
	st.global.f32 	[%rd5], %f1;
	add.s64 	%rd56, %rd1, %rd52;
	ld.global.u32 	%r80, [%rd56];
	add.s64 	%rd58, %rd1, %rd54;
	st.global.u32 	[%rd58], %r80;
$L__BB0_7:
	add.s64 	%rd60, %rd3, %rd54;
	st.global.u32 	[%rd60], %r3;
$L__BB0_8:
	setp.eq.s32 	%p17, %r21, 1;
	@%p17 bra 	$L__BB0_18;
	add.s32 	%r12, %r9, 1;
	setp.ge.s32 	%p18, %r12, %r20;
	@%p18 bra 	$L__BB0_13;
	add.s32 	%r13, %r12, %r7;
	add.s32 	%r14, %r13, %r175;
	mul.wide.s32 	%rd61, %r14, 4;
	add.s64 	%rd62, %rd2, %rd61;
	ld.global.f32 	%f2, [%rd62];
	abs.f32 	%f23, %f2;
	mul.wide.s32 	%rd63, %r13, 4;
	add.s64 	%rd6, %rd2, %rd63;
	ld.global.f32 	%f24, [%rd6];
	abs.f32 	%f25, %f24;
	setp.leu.f32 	%p19, %f23, %f25;
	@%p19 bra 	$L__BB0_12;
	st.global.f32 	[%rd6], %f2;
	add.s64 	%rd65, %rd1, %rd61;
	ld.global.u32 	%r81, [%rd65];
	add.s64 	%rd67, %rd1, %rd63;
	st.global.u32 	[%rd67], %r81;
$L__BB0_12:
	add.s64 	%rd69, %rd3, %rd63;
	st.global.u32 	[%rd69], %r3;
$L__BB0_13:
	setp.eq.s32 	%p20, %r21, 2;
	@%p20 bra 	$L__BB0_18;
	add.s32 	%r15, %r9, 2;
	setp.ge.s32 	%p21, %r15, %r20;
	@%p21 bra 	$L__BB0_18;
	add.s32 	%r16, %r15, %r7;
	add.s32 	%r17, %r16, %r175;
	mul.wide.s32 	%rd70, %r17, 4;
	add.s64 	%rd71, %rd2, %rd70;
	ld.global.f32 	%f3, [%rd71];
	abs.f32 	%f26, %f3;
	mul.wide.s32 	%rd72, %r16, 4;
	add.s64 	%rd7, %rd2, %rd72;
	ld.global.f32 	%f27, [%rd7];
	abs.f32 	%f28, %f27;
	setp.leu.f32 	%p22, %f26, %f28;
	@%p22 bra 	$L__BB0_17;
	st.global.f32 	[%rd7], %f3;
	add.s64 	%rd74, %rd1, %rd70;
	ld.global.u32 	%r82, [%rd74];
	add.s64 	%rd76, %rd1, %rd72;
	st.global.u32 	[%rd76], %r82;
$L__BB0_17:
	add.s64 	%rd78, %rd3, %rd72;
	st.global.u32 	[%rd78], %r3;
$L__BB0_18:
	setp.lt.s32 	%p23, %r18, 4;
	@%p23 bra 	$L__BB0_39;
$L__BB0_19:
	mov.u32 	%r18, %r175;
	shr.u32 	%r71, %r18, 31;
	add.s32 	%r72, %r18, %r71;
	shr.s32 	%r175, %r72, 1;
	setp.lt.s32 	%p3, %r18, 2;
	@%p3 bra 	$L__BB0_18;
	sub.s32 	%r20, %r57, %r175;
	add.s32 	%r74, %r175, -1;
	and.b32  	%r21, %r175, 3;
	setp.lt.u32 	%p4, %r74, 3;
	mov.b32 	%r174, 0;
	@%p4 bra 	$L__BB0_3;
	and.b32  	%r174, %r175, 1073741820;
	mov.b32 	%r176, 0;
$L__BB0_22:
	add.s32 	%r27, %r6, %r176;
	setp.ge.s32 	%p5, %r27, %r20;
	@%p5 bra 	$L__BB0_26;
	add.s32 	%r28, %r27, %r7;
	add.s32 	%r29, %r28, %r175;
	mul.wide.s32 	%rd16, %r29, 4;
	add.s64 	%rd17, %rd2, %rd16;
	ld.global.f32 	%f4, [%rd17];
	abs.f32 	%f8, %f4;
	mul.wide.s32 	%rd18, %r28, 4;
	add.s64 	%rd8, %rd2, %rd18;
	ld.global.f32 	%f9, [%rd8];
	abs.f32 	%f10, %f9;
	setp.leu.f32 	%p6, %f8, %f10;
	@%p6 bra 	$L__BB0_25;
	st.global.f32 	[%rd8], %f4;
	add.s64 	%rd20, %rd1, %rd16;
	ld.global.u32 	%r76, [%rd20];
	add.s64 	%rd22, %rd1, %rd18;
	st.global.u32 	[%rd22], %r76;
$L__BB0_25:
	add.s64 	%rd24, %rd3, %rd18;
	st.global.u32 	[%rd24], %r3;
$L__BB0_26:
	add.s32 	%r30, %r27, 1;
	setp.ge.s32 	%p7, %r30, %r20;
	@%p7 bra 	$L__BB0_30;
	add.s32 	%r31, %r30, %r7;
	add.s32 	%r32, %r31, %r175;
	mul.wide.s32 	%rd25, %r32, 4;
	add.s64 	%rd26, %rd2, %rd25;
	ld.global.f32 	%f5, [%rd26];
	abs.f32 	%f11, %f5;
	mul.wide.s32 	%rd27, %r31, 4;
	add.s64 	%rd9, %rd2, %rd27;
	ld.global.f32 	%f12, [%rd9];
	abs.f32 	%f13, %f12;
	setp.leu.f32 	%p8, %f11, %f13;
	@%p8 bra 	$L__BB0_29;
	st.global.f32 	[%rd9], %f5;
	add.s64 	%rd29, %rd1, %rd25;
	ld.global.u32 	%r77, [%rd29];
	add.s64 	%rd31, %rd1, %rd27;
	st.global.u32 	[%rd31], %r77;
$L__BB0_29:
	add.s64 	%rd33, %rd3, %rd27;
	st.global.u32 	[%rd33], %r3;
$L__BB0_30:
	add.s32 	%r33, %r27, 2;
	setp.ge.s32 	%p9, %r33, %r20;
	@%p9 bra 	$L__BB0_34;
	add.s32 	%r34, %r33, %r7;
	add.s32 	%r35, %r34, %r175;
	mul.wide.s32 	%rd34, %r35, 4;
	add.s64 	%rd35, %rd2, %rd34;
	ld.global.f32 	%f6, [%rd35];
	abs.f32 	%f14, %f6;
	mul.wide.s32 	%rd36, %r34, 4;
	add.s64 	%rd10, %rd2, %rd36;
	ld.global.f32 	%f15, [%rd10];
	abs.f32 	%f16, %f15;
	setp.leu.f32 	%p10, %f14, %f16;
	@%p10 bra 	$L__BB0_33;
	st.global.f32 	[%rd10], %f6;
	add.s64 	%rd38, %rd1, %rd34;
	ld.global.u32 	%r78, [%rd38];
	add.s64 	%rd40, %rd1, %rd36;
	st.global.u32 	[%rd40], %r78;
$L__BB0_33:
	add.s64 	%rd42, %rd3, %rd36;
	st.global.u32 	[%rd42], %r3;
$L__BB0_34:
	add.s32 	%r36, %r27, 3;
	setp.ge.s32 	%p11, %r36, %r20;
	@%p11 bra 	$L__BB0_38;
	add.s32 	%r37, %r36, %r7;
	add.s32 	%r38, %r37, %r175;
	mul.wide.s32 	%rd43, %r38, 4;
	add.s64 	%rd44, %rd2, %rd43;
	ld.global.f32 	%f7, [%rd44];
	abs.f32 	%f17, %f7;
	mul.wide.s32 	%rd45, %r37, 4;
	add.s64 	%rd11, %rd2, %rd45;
	ld.global.f32 	%f18, [%rd11];
	abs.f32 	%f19, %f18;
	setp.leu.f32 	%p12, %f17, %f19;
	@%p12 bra 	$L__BB0_37;
	st.global.f32 	[%rd11], %f7;
	add.s64 	%rd47, %rd1, %rd43;
	ld.global.u32 	%r79, [%rd47];
	add.s64 	%rd49, %rd1, %rd45;
	st.global.u32 	[%rd49], %r79;
$L__BB0_37:
	add.s64 	%rd51, %rd3, %rd45;
	st.global.u32 	[%rd51], %r3;
$L__BB0_38:
	add.s32 	%r176, %r176, 4;
	setp.eq.s32 	%p13, %r176, %r174;
	@%p13 bra 	$L__BB0_3;
	bra.uni 	$L__BB0_22;
$L__BB0_39:
	setp.lt.s32 	%p24, %r57, 1;
	@%p24 bra 	$L__BB0_52;
	and.b32  	%r23, %r57, 15;
	setp.lt.u32 	%p25, %r57, 16;
	mov.b32 	%r179, 0;
	@%p25 bra 	$L__BB0_43;
	and.b32  	%r179, %r57, 2147483632;
	neg.s32 	%r178, %r179;
	mov.u64 	%rd82, $str;
	mov.u32 	%r177, %r3;
$L__BB0_42:
	.pragma "nounroll";
	mul.wide.s32 	%rd79, %r177, 4;
	add.s64 	%rd80, %rd3, %rd79;
	add.s64 	%rd81, %rd2, %rd79;
	ld.global.u32 	%r84, [%rd80];
	ld.global.f32 	%f29, [%rd81];
	cvt.f64.f32 	%fd1, %f29;
	st.local.v2.u32 	[%rd4], {%r3, %r84};
	st.local.f64 	[%rd4+8], %fd1;
	cvta.global.u64 	%rd83, %rd82;
	{ // callseq 0, 0
	.param .b64 param0;
	st.param.b64 	[param0], %rd83;
	.param .b64 param1;
	st.param.b64 	[param1], %rd15;
	.param .b32 retval0;
	call.uni (retval0), 
	vprintf, 
	(
	param0, 
	param1
	);
	ld.param.b32 	%r85, [retval0];
	} // callseq 0
	ld.global.u32 	%r87, [%rd80+4];
	ld.global.f32 	%f30, [%rd81+4];
	cvt.f64.f32 	%fd2, %f30;
	st.local.v2.u32 	[%rd4], {%r3, %r87};
	st.local.f64 	[%rd4+8], %fd2;
	{ // callseq 1, 0
	.param .b64 param0;
	st.param.b64 	[param0], %rd83;
	.param .b64 param1;
	st.param.b64 	[param1], %rd15;
	.param .b32 retval0;
	call.uni (retval0), 
	vprintf, 
	(
	param0, 
	param1
	);
	ld.param.b32 	%r88, [retval0];
	} // callseq 1
	ld.global.u32 	%r90, [%rd80+8];
	ld.global.f32 	%f31, [%rd81+8];
	cvt.f64.f32 	%fd3, %f31;
	st.local.v2.u32 	[%rd4], {%r3, %r90};
	st.local.f64 	[%rd4+8], %fd3;
	{ // callseq 2, 0
	.param .b64 param0;
	st.param.b64 	[param0], %rd83;
	.param .b64 param1;
	st.param.b64 	[param1], %rd15;
	.param .b32 retval0;
	call.uni (retval0), 
	vprintf, 
	(
	param0, 
	param1
	);
	ld.param.b32 	%r91, [retval0];
	} // callseq 2
	ld.global.u32 	%r93, [%rd80+12];
	ld.global.f32 	%f32, [%rd81+12];
	cvt.f64.f32 	%fd4, %f32;
	st.local.v2.u32 	[%rd4], {%r3, %r93};
	st.local.f64 	[%rd4+8], %fd4;
	{ // callseq 3, 0
	.param .b64 param0;
	st.param.b64 	[param0], %rd83;
	.param .b64 param1;
	st.param.b64 	[param1], %rd15;
	.param .b32 retval0;
	call.uni (retval0), 
	vprintf, 
	(
	param0, 
	param1
	);
	ld.param.b32 	%r94, [retval0];
	} // callseq 3
	ld.global.u32 	%r96, [%rd80+16];
	ld.global.f32 	%f33, [%rd81+16];
	cvt.f64.f32 	%fd5, %f33;
	st.local.v2.u32 	[%rd4], {%r3, %r96};
	st.local.f64 	[%rd4+8], %fd5;
	{ // callseq 4, 0
	.param .b64 param0;
	st.param.b64 	[param0], %rd83;
	.param .b64 param1;
	st.param.b64 	[param1], %rd15;
	.param .b32 retval0;
	call.uni (retval0), 
	vprintf, 
	(
	param0, 
	param1
	);
	ld.param.b32 	%r97, [retval0];
	} // callseq 4
	ld.global.u32 	%r99, [%rd80+20];
	ld.global.f32 	%f34, [%rd81+20];
	cvt.f64.f32 	%fd6, %f34;
	st.local.v2.u32 	[%rd4], {%r3, %r99};
	st.local.f64 	[%rd4+8], %fd6;
	{ // callseq 5, 0
	.param .b64 param0;
	st.param.b64 	[param0], %rd83;
	.param .b64 param1;
	st.param.b64 	[param1], %rd15;
	.param .b32 retval0;
	call.uni (retval0), 
	vprintf, 
	(
	param0, 
	param1
	);
	ld.param.b32 	%r100, [retval0];
	} // callseq 5
	ld.global.u32 	%r102, [%rd80+24];
	ld.global.f32 	%f35, [%rd81+24];
	cvt.f64.f32 	%fd7, %f35;
	st.local.v2.u32 	[%rd4], {%r3, %r102};
	st.local.f64 	[%rd4+8], %fd7;
	{ // callseq 6, 0
	.param .b64 param0;
	st.param.b64 	[param0], %rd83;
	.param .b64 param1;
	st.param.b64 	[param1], %rd15;
	.param .b32 retval0;
	call.uni (retval0), 
	vprintf, 
	(
	param0, 
	param1
	);
	ld.param.b32 	%r103, [retval0];
	} // callseq 6
	ld.global.u32 	%r105, [%rd80+28];
	ld.global.f32 	%f36, [%rd81+28];
	cvt.f64.f32 	%fd8, %f36;
	st.local.v2.u32 	[%rd4], {%r3, %r105};
	st.local.f64 	[%rd4+8], %fd8;
	{ // callseq 7, 0
	.param .b64 param0;
	st.param.b64 	[param0], %rd83;
	.param .b64 param1;
	st.param.b64 	[param1], %rd15;
	.param .b32 retval0;
	call.uni (retval0), 
	vprintf, 
	(
	param0, 
	param1
	);
	ld.param.b32 	%r106, [retval0];
	} // callseq 7
	ld.global.u32 	%r108, [%rd80+32];
	ld.global.f32 	%f37, [%rd81+32];
	cvt.f64.f32 	%fd9, %f37;
	st.local.v2.u32 	[%rd4], {%r3, %r108};
	st.local.f64 	[%rd4+8], %fd9;
	{ // callseq 8, 0
	.param .b64 param0;
	st.param.b64 	[param0], %rd83;
	.param .b64 param1;
	st.param.b64 	[param1], %rd15;
	.param .b32 retval0;
	call.uni (retval0), 
	vprintf, 
	(
	param0, 
	param1
	);
	ld.param.b32 	%r109, [retval0];
	} // callseq 8
	ld.global.u32 	%r111, [%rd80+36];
	ld.global.f32 	%f38, [%rd81+36];
	cvt.f64.f32 	%fd10, %f38;
	st.local.v2.u32 	[%rd4], {%r3, %r111};
	st.local.f64 	[%rd4+8], %fd10;
	{ // callseq 9, 0
	.param .b64 param0;
	st.param.b64 	[param0], %rd83;
	.param .b64 param1;
	st.param.b64 	[param1], %rd15;
	.param .b32 retval0;
	call.uni (retval0), 
	vprintf, 
	(
	param0, 
	param1
	);
	ld.param.b32 	%r112, [retval0];
	} // callseq 9
	ld.global.u32 	%r114, [%rd80+40];
	ld.global.f32 	%f39, [%rd81+40];
	cvt.f64.f32 	%fd11, %f39;
	st.local.v2.u32 	[%rd4], {%r3, %r114};
	st.local.f64 	[%rd4+8], %fd11;
	{ // callseq 10, 0
	.param .b64 param0;
	st.param.b64 	[param0], %rd83;
	.param .b64 param1;
	st.param.b64 	[param1], %rd15;
	.param .b32 retval0;
	call.uni (retval0), 
	vprintf, 
	(
	param0, 
	param1
	);
	ld.param.b32 	%r115, [retval0];
	} // callseq 10
	ld.global.u32 	%r117, [%rd80+44];
	ld.global.f32 	%f40, [%rd81+44];
	cvt.f64.f32 	%fd12, %f40;
	st.local.v2.u32 	[%rd4], {%r3, %r117};
	st.local.f64 	[%rd4+8], %fd12;
	{ // callseq 11, 0
	.param .b64 param0;
	st.param.b64 	[param0], %rd83;
	.param .b64 param1;
	st.param.b64 	[param1], %rd15;
	.param .b32 retval0;
	call.uni (retval0), 
	vprintf, 
	(
	param0, 
	param1
	);
	ld.param.b32 	%r118, [retval0];
	} // callseq 11
	ld.global.u32 	%r120, [%rd80+48];
	ld.global.f32 	%f41, [%rd81+48];
	cvt.f64.f32 	%fd13, %f41;
	st.local.v2.u32 	[%rd4], {%r3, %r120};
	st.local.f64 	[%rd4+8], %fd13;
	{ // callseq 12, 0
	.param .b64 param0;
	st.param.b64 	[param0], %rd83;
	.param .b64 param1;
	st.param.b64 	[param1], %rd15;
	.param .b32 retval0;
	call.uni (retval0), 
	vprintf, 
	(
	param0, 
	param1
	);
	ld.param.b32 	%r121, [retval0];
	} // callseq 12
	ld.global.u32 	%r123, [%rd80+52];
	ld.global.f32 	%f42, [%rd81+52];
	cvt.f64.f32 	%fd14, %f42;
	st.local.v2.u32 	[%rd4], {%r3, %r123};
	st.local.f64 	[%rd4+8], %fd14;
	{ // callseq 13, 0
	.param .b64 param0;
	st.param.b64 	[param0], %rd83;
	.param .b64 param1;
	st.param.b64 	[param1], %rd15;
	.param .b32 retval0;
	call.uni (retval0), 
	vprintf, 
	(
	param0, 
	param1
	);
	ld.param.b32 	%r124, [retval0];
	} // callseq 13
	ld.global.u32 	%r126, [%rd80+56];
	ld.global.f32 	%f43, [%rd81+56];
	cvt.f64.f32 	%fd15, %f43;
	st.local.v2.u32 	[%rd4], {%r3, %r126};
	st.local.f64 	[%rd4+8], %fd15;
	{ // callseq 14, 0
	.param .b64 param0;
	st.param.b64 	[param0], %rd83;
	.param .b64 param1;
	st.param.b64 	[param1], %rd15;
	.param .b32 retval0;
	call.uni (retval0), 
	vprintf, 
	(
	param0, 
	param1
	);
	ld.param.b32 	%r127, [retval0];
	} // callseq 14
	ld.global.u32 	%r129, [%rd80+60];
	ld.global.f32 	%f44, [%rd81+60];
	cvt.f64.f32 	%fd16, %f44;
	st.local.v2.u32 	[%rd4], {%r3, %r129};
	st.local.f64 	[%rd4+8], %fd16;
	{ // callseq 15, 0
	.param .b64 param0;
	st.param.b64 	[param0], %rd83;
	.param .b64 param1;
	st.param.b64 	[param1], %rd15;
	.param .b32 retval0;
	call.uni (retval0), 
	vprintf, 
	(
	param0, 
	param1
	);
	ld.param.b32 	%r130, [retval0];
	} // callseq 15
	add.s32 	%r178, %r178, 16;
	add.s32 	%r177, %r177, 16;
	setp.ne.s32 	%p26, %r178, 0;
	@%p26 bra 	$L__BB0_42;
$L__BB0_43:
	setp.eq.s32 	%p27, %r23, 0;
	@%p27 bra 	$L__BB0_52;
	and.b32  	%r45, %r57, 7;
	setp.lt.u32 	%p28, %r23, 8;
	@%p28 bra 	$L__BB0_46;
	add.s32 	%r132, %r179, %r3;
	mul.wide.s32 	%rd85, %r132, 4;
	add.s64 	%rd86, %rd3, %rd85;
	ld.global.u32 	%r133, [%rd86];
	add.s64 	%rd87, %rd2, %rd85;
	ld.global.f32 	%f45, [%rd87];
	cvt.f64.f32 	%fd17, %f45;
	st.local.v2.u32 	[%rd4], {%r3, %r133};
	st.local.f64 	[%rd4+8], %fd17;
	mov.u64 	%rd88, $str;
	cvta.global.u64 	%rd89, %rd88;
	add.u64 	%rd90, %SP, 0;
	{ // callseq 16, 0
	.param .b64 param0;
	st.param.b64 	[param0], %rd89;
	.param .b64 param1;
	st.param.b64 	[param1], %rd90;
	.param .b32 retval0;
	call.uni (retval0), 
	vprintf, 
	(
	param0, 
	param1
	);
	ld.param.b32 	%r134, [retval0];
	} // callseq 16
	ld.global.u32 	%r136, [%rd86+4];
	ld.global.f32 	%f46, [%rd87+4];
	cvt.f64.f32 	%fd18, %f46;
	st.local.v2.u32 	[%rd4], {%r3, %r136};
	st.local.f64 	[%rd4+8], %fd18;
	{ // callseq 17, 0
	.param .b64 param0;
	st.param.b64 	[param0], %rd89;
	.param .b64 param1;
	st.param.b64 	[param1], %rd90;
	.param .b32 retval0;
	call.uni (retval0), 
	vprintf, 
	(
	param0, 
	param1
	);
	ld.param.b32 	%r137, [retval0];
	} // callseq 17
	ld.global.u32 	%r139, [%rd86+8];
	ld.global.f32 	%f47, [%rd87+8];
	cvt.f64.f32 	%fd19, %f47;
	st.local.v2.u32 	[%rd4], {%r3, %r139};
	st.local.f64 	[%rd4+8], %fd19;
	{ // callseq 18, 0
	.param .b64 param0;
	st.param.b64 	[param0], %rd89;
	.param .b64 param1;
	st.param.b64 	[param1], %rd90;
	.param .b32 retval0;
	call.uni (retval0), 
	vprintf, 
	(
	param0, 
	param1
	);
	ld.param.b32 	%r140, [retval0];
	} // callseq 18
	ld.global.u32 	%r142, [%rd86+12];
	ld.global.f32 	%f48, [%rd87+12];
	cvt.f64.f32 	%fd20, %f48;
	st.local.v2.u32 	[%rd4], {%r3, %r142};
	st.local.f64 	[%rd4+8], %fd20;
	{ // callseq 19, 0
	.param .b64 param0;
	st.param.b64 	[param0], %rd89;
	.param .b64 param1;
	st.param.b64 	[param1], %rd90;
	.param .b32 retval0;
	call.uni (retval0), 
	vprintf, 
	(
	param0, 
	param1
	);
	ld.param.b32 	%r143, [retval0];
	} // callseq 19
	ld.global.u32 	%r145, [%rd86+16];
	ld.global.f32 	%f49, [%rd87+16];
	cvt.f64.f32 	%fd21, %f49;
	st.local.v2.u32 	[%rd4], {%r3, %r145};
	st.local.f64 	[%rd4+8], %fd21;
	{ // callseq 20, 0
	.param .b64 param0;
	st.param.b64 	[param0], %rd89;
	.param .b64 param1;
	st.param.b64 	[param1], %rd90;
	.param .b32 retval0;
	call.uni (retval0), 
	vprintf, 
	(
	param0, 
	param1
	);
	ld.param.b32 	%r146, [retval0];
	} // callseq 20
	ld.global.u32 	%r148, [%rd86+20];
	ld.global.f32 	%f50, [%rd87+20];
	cvt.f64.f32 	%fd22, %f50;
	st.local.v2.u32 	[%rd4], {%r3, %r148};
	st.local.f64 	[%rd4+8], %fd22;
	{ // callseq 21, 0
	.param .b64 param0;
	st.param.b64 	[param0], %rd89;
	.param .b64 param1;
	st.param.b64 	[param1], %rd90;
	.param .b32 retval0;
	call.uni (retval0), 
	vprintf, 
	(
	param0, 
	param1
	);
	ld.param.b32 	%r149, [retval0];
	} // callseq 21
	ld.global.u32 	%r151, [%rd86+24];
	ld.global.f32 	%f51, [%rd87+24];
	cvt.f64.f32 	%fd23, %f51;
	st.local.v2.u32 	[%rd4], {%r3, %r151};
	st.local.f64 	[%rd4+8], %fd23;
	{ // callseq 22, 0
	.param .b64 param0;
	st.param.b64 	[param0], %rd89;
	.param .b64 param1;
	st.param.b64 	[param1], %rd90;
	.param .b32 retval0;
	call.uni (retval0), 
	vprintf, 
	(
	param0, 
	param1
	);
	ld.param.b32 	%r152, [retval0];
	} // callseq 22
	ld.global.u32 	%r154, [%rd86+28];
	ld.global.f32 	%f52, [%rd87+28];
	cvt.f64.f32 	%fd24, %f52;
	st.local.v2.u32 	[%rd4], {%r3, %r154};
	st.local.f64 	[%rd4+8], %fd24;
	{ // callseq 23, 0
	.param .b64 param0;
	st.param.b64 	[param0], %rd89;
	.param .b64 param1;
	st.param.b64 	[param1], %rd90;
	.param .b32 retval0;
	call.uni (retval0), 
	vprintf, 
	(
	param0, 
	param1
	);
	ld.param.b32 	%r155, [retval0];
	} // callseq 23
	add.s32 	%r179, %r179, 8;
$L__BB0_46:
	setp.eq.s32 	%p29, %r45, 0;
	@%p29 bra 	$L__BB0_52;
	and.b32  	%r48, %r57, 3;
	setp.lt.u32 	%p30, %r45, 4;
	@%p30 bra 	$L__BB0_49;
	add.s32 	%r157, %r179, %r3;
	mul.wide.s32 	%rd91, %r157, 4;
	add.s64 	%rd92, %rd3, %rd91;
	ld.global.u32 	%r158, [%rd92];
	add.s64 	%rd93, %rd2, %rd91;
	ld.global.f32 	%f53, [%rd93];
	cvt.f64.f32 	%fd25, %f53;
	st.local.v2.u32 	[%rd4], {%r3, %r158};
	st.local.f64 	[%rd4+8], %fd25;
	mov.u64 	%rd94, $str;
	cvta.global.u64 	%rd95, %rd94;
	add.u64 	%rd96, %SP, 0;
	{ // callseq 24, 0
	.param .b64 param0;
	st.param.b64 	[param0], %rd95;
	.param .b64 param1;
	st.param.b64 	[param1], %rd96;
	.param .b32 retval0;
	call.uni (retval0), 
	vprintf, 
	(
	param0, 
	param1
	);
	ld.param.b32 	%r159, [retval0];
	} // callseq 24
	ld.global.u32 	%r161, [%rd92+4];
	ld.global.f32 	%f54, [%rd93+4];
	cvt.f64.f32 	%fd26, %f54;
	st.local.v2.u32 	[%rd4], {%r3, %r161};
	st.local.f64 	[%rd4+8], %fd26;
	{ // callseq 25, 0
	.param .b64 param0;
	st.param.b64 	[param0], %rd95;
	.param .b64 param1;
	st.param.b64 	[param1], %rd96;
	.param .b32 retval0;
	call.uni (retval0), 
	vprintf, 
	(
	param0, 
	param1
	);
	ld.param.b32 	%r162, [retval0];
	} // callseq 25
	ld.global.u32 	%r164, [%rd92+8];
	ld.global.f32 	%f55, [%rd93+8];
	cvt.f64.f32 	%fd27, %f55;
	st.local.v2.u32 	[%rd4], {%r3, %r164};
	st.local.f64 	[%rd4+8], %fd27;
	{ // callseq 26, 0
	.param .b64 param0;
	st.param.b64 	[param0], %rd95;
	.param .b64 param1;
	st.param.b64 	[param1], %rd96;
	.param .b32 retval0;
	call.uni (retval0), 
	vprintf, 
	(
	param0, 
	param1
	);
	ld.param.b32 	%r165, [retval0];
	} // callseq 26
	ld.global.u32 	%r167, [%rd92+12];
	ld.global.f32 	%f56, [%rd93+12];
	cvt.f64.f32 	%fd28, %f56;
	st.local.v2.u32 	[%rd4], {%r3, %r167};
	st.local.f64 	[%rd4+8], %fd28;
	{ // callseq 27, 0
	.param .b64 param0;
	st.param.b64 	[param0], %rd95;
	.param .b64 param1;
	st.param.b64 	[param1], %rd96;
	.param .b32 retval0;
	call.uni (retval0), 
	vprintf, 
	(
	param0, 
	param1
	);
	ld.param.b32 	%r168, [retval0];
	} // callseq 27
	add.s32 	%r179, %r179, 4;
$L__BB0_49:
	setp.eq.s32 	%p31, %r48, 0;
	@%p31 bra 	$L__BB0_52;
	add.s32 	%r170, %r2, %r179;
	add.s32 	%r183, %r170, %r1;
	neg.s32 	%r182, %r48;
	mov.u64 	%rd100, $str;
	add.u64 	%rd102, %SP, 0;
$L__BB0_51:
	.pragma "nounroll";
	mul.wide.s32 	%rd97, %r183, 4;
	add.s64 	%rd98, %rd2, %rd97;
	add.s64 	%rd99, %rd3, %rd97;
	ld.global.u32 	%r171, [%rd99];
	ld.global.f32 	%f57, [%rd98];
	cvt.f64.f32 	%fd29, %f57;
	st.local.v2.u32 	[%rd4], {%r3, %r171};
	st.local.f64 	[%rd4+8], %fd29;
	cvta.global.u64 	%rd101, %rd100;
	{ // callseq 28, 0
	.param .b64 param0;
	st.param.b64 	[param0], %rd101;
	.param .b64 param1;
	st.param.b64 	[param1], %rd102;
	.param .b32 retval0;
	call.uni (retval0), 
	vprintf, 
	(
	param0, 
	param1
	);
	ld.param.b32 	%r172, [retval0];
	} // callseq 28
	add.s32 	%r183, %r183, 1;
	add.s32 	%r182, %r182, 1;
	setp.ne.s32 	%p32, %r182, 0;
	@%p32 bra 	$L__BB0_51;
$L__BB0_52:
	ret;

}
	// .globl	_Z13maxElemalongyPfPiS0_i
.visible .entry _Z13maxElemalongyPfPiS0_i(
	.param .u64 .ptr .align 1 _Z13maxElemalongyPfPiS0_i_param_0,
	.param .u64 .ptr .align 1 _Z13maxElemalongyPfPiS0_i_param_1,
	.param .u64 .ptr .align 1 _Z13maxElemalongyPfPiS0_i_param_2,
	.param .u32 _Z13maxElemalongyPfPiS0_i_param_3
)
{
	.reg .pred 	%p<24>;
	.reg .b32 	%r<108>;
	.reg .b32 	%f<29>;
	.reg .b64 	%rd<77>;

	ld.param.u64 	%rd11, [_Z13maxElemalongyPfPiS0_i_param_0];
	ld.param.u64 	%rd12, [_Z13maxElemalongyPfPiS0_i_param_1];
	ld.param.u64 	%rd13, [_Z13maxElemalongyPfPiS0_i_param_2];
	ld.param.u32 	%r55, [_Z13maxElemalongyPfPiS0_i_param_3];
	cvta.to.global.u64 	%rd1, %rd13;
	cvta.to.global.u64 	%rd2, %rd12;
	cvta.to.global.u64 	%rd3, %rd11;
	add.s32 	%r56, %r55, -2;
	shr.s32 	%r57, %r56, 1;
	or.b32  	%r58, %r57, %r56;
	shr.s32 	%r59, %r58, 2;
	or.b32  	%r60, %r59, %r58;
	shr.s32 	%r61, %r60, 4;
	or.b32  	%r62, %r61, %r60;
	shr.s32 	%r63, %r62, 8;
	or.b32  	%r64, %r63, %r62;
	shr.s32 	%r65, %r64, 16;
	or.b32  	%r1, %r65, %r64;
	setp.lt.s32 	%p1, %r1, 1;
	@%p1 bra 	$L__BB1_30;
	add.s32 	%r98, %r1, 1;
	add.s32 	%r3, %r55, 1;
	mul.lo.s32 	%r4, %r55, 3;
	shl.b32 	%r66, %r55, 2;
	add.s32 	%r5, %r66, 4;
	bra.uni 	$L__BB1_14;
$L__BB1_2:
	and.b32  	%r7, %r98, 3;
	setp.eq.s32 	%p13, %r7, 0;
	@%p13 bra 	$L__BB1_13;
	setp.ge.s32 	%p14, %r97, %r19;
	@%p14 bra 	$L__BB1_6;
	add.s32 	%r84, %r97, %r98;
	mad.lo.s32 	%r85, %r84, %r55, %r84;
	add.s32 	%r8, %r85, 1;
	mul.wide.s32 	%rd50, %r8, 4;
	add.s64 	%rd51, %rd3, %rd50;
	ld.global.f32 	%f1, [%rd51];
	abs.f32 	%f20, %f1;
	mul.lo.s32 	%r9, %r97, %r3;
	mul.wide.s32 	%rd52, %r9, 4;
	add.s64 	%rd4, %rd3, %rd52;
	ld.global.f32 	%f21, [%rd4+4];
	abs.f32 	%f22, %f21;
	setp.leu.f32 	%p15, %f20, %f22;
	@%p15 bra 	$L__BB1_6;
	st.global.f32 	[%rd4+4], %f1;
	add.s64 	%rd54, %rd2, %rd50;
	ld.global.u32 	%r86, [%rd54];
	add.s64 	%rd56, %rd2, %rd52;
	st.global.u32 	[%rd56+4], %r86;
	add.s64 	%rd57, %rd1, %rd50;
	ld.global.u32 	%r87, [%rd57];
	add.s64 	%rd58, %rd1, %rd52;
	st.global.u32 	[%rd58+4], %r87;
$L__BB1_6:
	add.s32 	%r10, %r97, 1;
	setp.eq.s32 	%p16, %r7, 1;
	@%p16 bra 	$L__BB1_13;
	add.s32 	%r11, %r98, 1;
	setp.ge.s32 	%p17, %r10, %r19;
	@%p17 bra 	$L__BB1_10;
	add.s32 	%r88, %r11, %r97;
	mad.lo.s32 	%r89, %r88, %r55, %r88;
	add.s32 	%r12, %r89, 1;
	mul.wide.s32 	%rd59, %r12, 4;
	add.s64 	%rd60, %rd3, %rd59;
	ld.global.f32 	%f2, [%rd60];
	abs.f32 	%f23, %f2;
	mul.lo.s32 	%r13, %r10, %r3;
	mul.wide.s32 	%rd61, %r13, 4;
	add.s64 	%rd5, %rd3, %rd61;
	ld.global.f32 	%f24, [%rd5+4];
	abs.f32 	%f25, %f24;
	setp.leu.f32 	%p18, %f23, %f25;
	@%p18 bra 	$L__BB1_10;
	st.global.f32 	[%rd5+4], %f2;
	add.s64 	%rd63, %rd2, %rd59;
	ld.global.u32 	%r90, [%rd63];
	add.s64 	%rd65, %rd2, %rd61;
	st.global.u32 	[%rd65+4], %r90;
	add.s64 	%rd66, %rd1, %rd59;
	ld.global.u32 	%r91, [%rd66];
	add.s64 	%rd67, %rd1, %rd61;
	st.global.u32 	[%rd67+4], %r91;
$L__BB1_10:
	add.s32 	%r14, %r97, 2;
	setp.eq.s32 	%p19, %r7, 2;
	setp.ge.s32 	%p20, %r14, %r19;
	or.pred  	%p21, %p19, %p20;
	@%p21 bra 	$L__BB1_13;
	add.s32 	%r93, %r11, %r10;
	mad.lo.s32 	%r94, %r93, %r55, %r93;
	add.s32 	%r15, %r94, 1;
	mul.wide.s32 	%rd68, %r15, 4;
	add.s64 	%rd69, %rd3, %rd68;
	ld.global.f32 	%f3, [%rd69];
	abs.f32 	%f26, %f3;
	mul.lo.s32 	%r16, %r14, %r3;
	mul.wide.s32 	%rd70, %r16, 4;
	add.s64 	%rd6, %rd3, %rd70;
	ld.global.f32 	%f27, [%rd6+4];
	abs.f32 	%f28, %f27;
	setp.leu.f32 	%p22, %f26, %f28;
	@%p22 bra 	$L__BB1_13;
	st.global.f32 	[%rd6+4], %f3;
	add.s64 	%rd72, %rd2, %rd68;
	ld.global.u32 	%r95, [%rd72];
	add.s64 	%rd74, %rd2, %rd70;
	st.global.u32 	[%rd74+4], %r95;
	add.s64 	%rd75, %rd1, %rd68;
	ld.global.u32 	%r96, [%rd75];
	add.s64 	%rd76, %rd1, %rd70;
	st.global.u32 	[%rd76+4], %r96;
$L__BB1_13:
	setp.lt.s32 	%p23, %r17, 4;
	@%p23 bra 	$L__BB1_30;
$L__BB1_14:
	mov.u32 	%r17, %r98;
	shr.u32 	%r67, %r17, 31;
	add.s32 	%r68, %r17, %r67;
	shr.s32 	%r98, %r68, 1;
	setp.lt.s32 	%p2, %r17, 2;
	@%p2 bra 	$L__BB1_13;
	sub.s32 	%r19, %r55, %r98;
	add.s32 	%r20, %r98, 1;
	add.s32 	%r70, %r98, -1;
	setp.lt.u32 	%p3, %r70, 3;
	mov.b32 	%r97, 0;
	@%p3 bra 	$L__BB1_2;
	shl.b32 	%r106, %r55, 1;
	add.s32 	%r72, %r98, 3;
	mad.lo.s32 	%r105, %r55, %r72, %r98;
	add.s32 	%r73, %r98, 2;
	mad.lo.s32 	%r104, %r55, %r20, %r98;
	mad.lo.s32 	%r103, %r55, %r73, %r98;
	mul.lo.s32 	%r99, %r3, %r98;
	mov.b32 	%r100, 2;
	mov.u32 	%r101, %r100;
	mov.u32 	%r102, %r55;
	mov.u32 	%r107, %r4;
$L__BB1_17:
	add.s32 	%r35, %r101, -2;
	setp.ge.s32 	%p4, %r35, %r19;
	@%p4 bra 	$L__BB1_20;
	add.s32 	%r36, %r99, 1;
	mul.wide.s32 	%rd14, %r36, 4;
	add.s64 	%rd15, %rd3, %rd14;
	ld.global.f32 	%f4, [%rd15];
	abs.f32 	%f8, %f4;
	add.s32 	%r37, %r100, -2;
	mul.wide.s32 	%rd16, %r37, 4;
	add.s64 	%rd7, %rd3, %rd16;
	ld.global.f32 	%f9, [%rd7+4];
	abs.f32 	%f10, %f9;
	setp.leu.f32 	%p5, %f8, %f10;
	@%p5 bra 	$L__BB1_20;
	st.global.f32 	[%rd7+4], %f4;
	add.s64 	%rd18, %rd2, %rd14;
	ld.global.u32 	%r74, [%rd18];
	add.s64 	%rd20, %rd2, %rd16;
	st.global.u32 	[%rd20+4], %r74;
	add.s64 	%rd21, %rd1, %rd14;
	ld.global.u32 	%r75, [%rd21];
	add.s64 	%rd22, %rd1, %rd16;
	st.global.u32 	[%rd22+4], %r75;
$L__BB1_20:
	add.s32 	%r76, %r35, 1;
	setp.ge.s32 	%p6, %r76, %r19;
	@%p6 bra 	$L__BB1_23;
	add.s32 	%r38, %r104, 2;
	mul.wide.s32 	%rd23, %r38, 4;
	add.s64 	%rd24, %rd3, %rd23;
	ld.global.f32 	%f5, [%rd24];
	abs.f32 	%f11, %f5;
	add.s32 	%r39, %r102, 1;
	mul.wide.s32 	%rd25, %r39, 4;
	add.s64 	%rd8, %rd3, %rd25;
	ld.global.f32 	%f12, [%rd8+4];
	abs.f32 	%f13, %f12;
	setp.leu.f32 	%p7, %f11, %f13;
	@%p7 bra 	$L__BB1_23;
	st.global.f32 	[%rd8+4], %f5;
	add.s64 	%rd27, %rd2, %rd23;
	ld.global.u32 	%r77, [%rd27];
	add.s64 	%rd29, %rd2, %rd25;
	st.global.u32 	[%rd29+4], %r77;
	add.s64 	%rd30, %rd1, %rd23;
	ld.global.u32 	%r78, [%rd30];
	add.s64 	%rd31, %rd1, %rd25;
	st.global.u32 	[%rd31+4], %r78;
$L__BB1_23:
	setp.ge.s32 	%p8, %r101, %r19;
	@%p8 bra 	$L__BB1_26;
	add.s32 	%r40, %r103, 3;
	mul.wide.s32 	%rd32, %r40, 4;
	add.s64 	%rd33, %rd3, %rd32;
	ld.global.f32 	%f6, [%rd33];
	abs.f32 	%f14, %f6;
	add.s32 	%r41, %r106, 2;
	mul.wide.s32 	%rd34, %r41, 4;
	add.s64 	%rd9, %rd3, %rd34;
	ld.global.f32 	%f15, [%rd9+4];
	abs.f32 	%f16, %f15;
	setp.leu.f32 	%p9, %f14, %f16;
	@%p9 bra 	$L__BB1_26;
	st.global.f32 	[%rd9+4], %f6;
	add.s64 	%rd36, %rd2, %rd32;
	ld.global.u32 	%r79, [%rd36];
	add.s64 	%rd38, %rd2, %rd34;
	st.global.u32 	[%rd38+4], %r79;
	add.s64 	%rd39, %rd1, %rd32;
	ld.global.u32 	%r80, [%rd39];
	add.s64 	%rd40, %rd1, %rd34;
	st.global.u32 	[%rd40+4], %r80;
$L__BB1_26:
	add.s32 	%r42, %r101, 1;
	setp.ge.s32 	%p10, %r42, %r19;
	@%p10 bra 	$L__BB1_29;
	add.s32 	%r43, %r105, 4;
	mul.wide.s32 	%rd41, %r43, 4;
	add.s64 	%rd42, %rd3, %rd41;
	ld.global.f32 	%f7, [%rd42];
	abs.f32 	%f17, %f7;
	add.s32 	%r44, %r107, 3;
	mul.wide.s32 	%rd43, %r44, 4;
	add.s64 	%rd10, %rd3, %rd43;
	ld.global.f32 	%f18, [%rd10+4];
	abs.f32 	%f19, %f18;
	setp.leu.f32 	%p11, %f17, %f19;
	@%p11 bra 	$L__BB1_29;
	st.global.f32 	[%rd10+4], %f7;
	add.s64 	%rd45, %rd2, %rd41;
	ld.global.u32 	%r81, [%rd45];
	add.s64 	%rd47, %rd2, %rd43;
	st.global.u32 	[%rd47+4], %r81;
	add.s64 	%rd48, %rd1, %rd41;
	ld.global.u32 	%r82, [%rd48];
	add.s64 	%rd49, %rd1, %rd43;
	st.global.u32 	[%rd49+4], %r82;
$L__BB1_29:
	add.s32 	%r107, %r107, %r5;
	add.s32 	%r106, %r106, %r5;
	add.s32 	%r105, %r105, %r5;
	add.s32 	%r104, %r104, %r5;
	add.s32 	%r103, %r103, %r5;
	add.s32 	%r102, %r102, %r5;
	add.s32 	%r101, %r101, 4;
	add.s32 	%r100, %r100, %r5;
	add.s32 	%r99, %r99, %r5;
	add.s32 	%r83, %r42, 1;
	and.b32  	%r97, %r98, 1073741820;
	setp.eq.s32 	%p12, %r83, %r97;
	@%p12 bra 	$L__BB1_2;
	bra.uni 	$L__BB1_17;
$L__BB1_30:
	ret;

}
	// .globl	_Z12kernelRotatePfiiiS_S_
.visible .entry _Z12kernelRotatePfiiiS_S_(
	.param .u64 .ptr .align 1 _Z12kernelRotatePfiiiS_S__param_0,
	.param .u32 _Z12kernelRotatePfiiiS_S__param_1,
	.param .u32 _Z12kernelRotatePfiiiS_S__param_2,
	.param .u32 _Z12kernelRotatePfiiiS_S__param_3,
	.param .u64 .ptr .align 1 _Z12kernelRotatePfiiiS_S__param_4,
	.param .u64 .ptr .align 1 _Z12kernelRotatePfiiiS_S__param_5
)
{
	.reg .pred 	%p<12>;
	.reg .b32 	%r<23>;
	.reg .b32 	%f<62>;
	.reg .b64 	%rd<25>;
	.reg .b64 	%fd<19>;

	ld.param.u64 	%rd7, [_Z12kernelRotatePfiiiS_S__param_0];
	ld.param.u32 	%r4, [_Z12kernelRotatePfiiiS_S__param_1];
	ld.param.u32 	%r5, [_Z12kernelRotatePfiiiS_S__param_2];
	ld.param.u32 	%r6, [_Z12kernelRotatePfiiiS_S__param_3];
	ld.param.u64 	%rd5, [_Z12kernelRotatePfiiiS_S__param_4];
	ld.param.u64 	%rd6, [_Z12kernelRotatePfiiiS_S__param_5];
	cvta.to.global.u64 	%rd1, %rd7;
	mov.u32 	%r7, %ctaid.x;
	mov.u32 	%r8, %ntid.x;
	mov.u32 	%r9, %tid.x;
	mad.lo.s32 	%r1, %r7, %r8, %r9;
	setp.ge.s32 	%p1, %r1, %r6;
	@%p1 bra 	$L__BB2_12;
	mul.lo.s32 	%r2, %r6, %r5;
	add.s32 	%r10, %r2, %r5;
	mul.wide.s32 	%rd8, %r10, 4;
	add.s64 	%rd2, %rd1, %rd8;
	ld.global.f32 	%f8, [%rd2];
	mul.lo.s32 	%r3, %r6, %r4;
	add.s32 	%r11, %r3, %r4;
	mul.wide.s32 	%rd9, %r11, 4;
	add.s64 	%rd3, %rd1, %rd9;
	ld.global.f32 	%f9, [%rd3];
	sub.f32 	%f1, %f8, %f9;
	add.s32 	%r12, %r3, %r5;
	mul.wide.s32 	%rd10, %r12, 4;
	add.s64 	%rd4, %rd1, %rd10;
	ld.global.f32 	%f2, [%rd4];
	abs.f32 	%f10, %f2;
	abs.f32 	%f11, %f1;
	mov.f32 	%f12, 0f3EBC81C1;
	cvt.sat.f32.f32 	%f13, %f12;
	mov.f32 	%f14, 0f4B400001;
	mov.f32 	%f15, 0f437C0000;
	fma.rm.f32 	%f16, %f13, %f15, %f14;
	add.f32 	%f17, %f16, 0fCB40007F;
	neg.f32 	%f18, %f17;
	fma.rn.f32 	%f19, 0fC1200000, 0f40549A78, %f18;
	fma.rn.f32 	%f20, 0fC1200000, 0f33979A37, %f19;
	mov.b32 	%r13, %f16;
	shl.b32 	%r14, %r13, 23;
	mov.b32 	%f21, %r14;
	ex2.approx.ftz.f32 	%f22, %f20;
	mul.f32 	%f23, %f22, %f21;
	mul.f32 	%f24, %f11, %f23;
	setp.geu.f32 	%p2, %f10, %f24;
	@%p2 bra 	$L__BB2_3;
	div.rn.f32 	%f61, %f2, %f1;
	bra.uni 	$L__BB2_4;
$L__BB2_3:
	cvt.f64.f32 	%fd1, %f1;
	cvt.f64.f32 	%fd2, %f2;
	add.f64 	%fd3, %fd2, %fd2;
	div.rn.f64 	%fd4, %fd1, %fd3;
	cvt.rn.f32.f64 	%f25, %fd4;
	abs.f32 	%f26, %f25;
	cvt.f64.f32 	%fd5, %f26;
	mul.f32 	%f27, %f25, %f25;
	cvt.f64.f32 	%fd6, %f27;
	add.f64 	%fd7, %fd6, 0d3FF0000000000000;
	sqrt.rn.f64 	%fd8, %fd7;
	add.f64 	%fd9, %fd8, %fd5;
	rcp.rn.f64 	%fd10, %fd9;
	cvt.rn.f32.f64 	%f28, %fd10;
	setp.lt.f32 	%p3, %f25, 0f00000000;
	neg.f32 	%f29, %f28;
	selp.f32 	%f61, %f29, %f28, %p3;
$L__BB2_4:
	mul.f32 	%f30, %f61, %f61;
	cvt.f64.f32 	%fd11, %f30;
	add.f64 	%fd12, %fd11, 0d3FF0000000000000;
	sqrt.rn.f64 	%fd13, %fd12;
	rcp.rn.f64 	%fd14, %fd13;
	cvt.rn.f32.f64 	%f31, %fd14;
	mul.f32 	%f6, %f61, %f31;
	cvt.f64.f32 	%fd15, %f6;
	cvt.f64.f32 	%fd16, %f31;
	add.f64 	%fd17, %fd16, 0d3FF0000000000000;
	div.rn.f64 	%fd18, %fd15, %fd17;
	cvt.rn.f32.f64 	%f7, %fd18;
	cvta.to.global.u64 	%rd11, %rd5;
	st.global.f32 	[%rd11], %f6;
	cvta.to.global.u64 	%rd12, %rd6;
	st.global.f32 	[%rd12], %f7;
	setp.ne.s32 	%p4, %r1, %r4;
	setp.ne.s32 	%p5, %r1, %r5;
	and.pred  	%p6, %p4, %p5;
	@%p6 bra 	$L__BB2_6;
	mov.b32 	%r22, 0;
	st.global.u32 	[%rd4], %r22;
	ld.global.f32 	%f56, [%rd3];
	mul.f32 	%f57, %f2, %f61;
	sub.f32 	%f58, %f56, %f57;
	st.global.f32 	[%rd3], %f58;
	ld.global.f32 	%f59, [%rd2];
	add.f32 	%f60, %f57, %f59;
	st.global.f32 	[%rd2], %f60;
	bra.uni 	$L__BB2_12;
$L__BB2_6:
	setp.ge.s32 	%p7, %r1, %r4;
	@%p7 bra 	$L__BB2_8;
	mul.lo.s32 	%r19, %r6, %r1;
	add.s32 	%r20, %r19, %r4;
	mul.wide.s32 	%rd21, %r20, 4;
	add.s64 	%rd22, %rd1, %rd21;
	ld.global.f32 	%f48, [%rd22];
	add.s32 	%r21, %r19, %r5;
	mul.wide.s32 	%rd23, %r21, 4;
	add.s64 	%rd24, %rd1, %rd23;
	ld.global.f32 	%f49, [%rd24];
	fma.rn.f32 	%f50, %f48, %f7, %f49;
	mul.f32 	%f51, %f6, %f50;
	sub.f32 	%f52, %f48, %f51;
	st.global.f32 	[%rd22], %f52;
	mul.f32 	%f53, %f49, %f7;
	sub.f32 	%f54, %f48, %f53;
	fma.rn.f32 	%f55, %f6, %f54, %f49;
	st.global.f32 	[%rd24], %f55;
	bra.uni 	$L__BB2_12;
$L__BB2_8:
	setp.ge.s32 	%p8, %r4, %r1;
	setp.ge.s32 	%p9, %r1, %r5;
	or.pred  	%p10, %p8, %p9;
	@%p10 bra 	$L__BB2_10;
	add.s32 	%r17, %r3, %r1;
	mul.wide.s32 	%rd17, %r17, 4;
	add.s64 	%rd18, %rd1, %rd17;
	ld.global.f32 	%f40, [%rd18];
	mad.lo.s32 	%r18, %r6, %r1, %r5;
	mul.wide.s32 	%rd19, %r18, 4;
	add.s64 	%rd20, %rd1, %rd19;
	ld.global.f32 	%f41, [%rd20];
	fma.rn.f32 	%f42, %f40, %f7, %f41;
	mul.f32 	%f43, %f6, %f42;
	sub.f32 	%f44, %f40, %f43;
	st.global.f32 	[%rd18], %f44;
	mul.f32 	%f45, %f41, %f7;
	sub.f32 	%f46, %f40, %f45;
	fma.rn.f32 	%f47, %f6, %f46, %f41;
	st.global.f32 	[%rd20], %f47;
	bra.uni 	$L__BB2_12;
$L__BB2_10:
	setp.ge.s32 	%p11, %r5, %r1;
	@%p11 bra 	$L__BB2_12;
	add.s32 	%r15, %r3, %r1;
	mul.wide.s32 	%rd13, %r15, 4;
	add.s64 	%rd14, %rd1, %rd13;
	ld.global.f32 	%f32, [%rd14];
	add.s32 	%r16, %r2, %r1;
	mul.wide.s32 	%rd15, %r16, 4;
	add.s64 	%rd16, %rd1, %rd15;
	ld.global.f32 	%f33, [%rd16];
	fma.rn.f32 	%f34, %f32, %f7, %f33;
	mul.f32 	%f35, %f6, %f34;
	sub.f32 	%f36, %f32, %f35;
	st.global.f32 	[%rd14], %f36;
	mul.f32 	%f37, %f33, %f7;
	sub.f32 	%f38, %f32, %f37;
	fma.rn.f32 	%f39, %f6, %f38, %f33;
	st.global.f32 	[%rd16], %f39;
$L__BB2_12:
	ret;

}
	// .globl	_Z13kernelRotatePPfiiiS_S_
.visible .entry _Z13kernelRotatePPfiiiS_S_(
	.param .u64 .ptr .align 1 _Z13kernelRotatePPfiiiS_S__param_0,
	.param .u32 _Z13kernelRotatePPfiiiS_S__param_1,
	.param .u32 _Z13kernelRotatePPfiiiS_S__param_2,
	.param .u32 _Z13kernelRotatePPfiiiS_S__param_3,
	.param .u64 .ptr .align 1 _Z13kernelRotatePPfiiiS_S__param_4,
	.param .u64 .ptr .align 1 _Z13kernelRotatePPfiiiS_S__param_5
)
{
	.reg .pred 	%p<2>;
	.reg .b32 	%r<11>;
	.reg .b32 	%f<11>;
	.reg .b64 	%rd<11>;

	ld.param.u64 	%rd1, [_Z13kernelRotatePPfiiiS_S__param_0];
	ld.param.u32 	%r2, [_Z13kernelRotatePPfiiiS_S__param_1];
	ld.param.u32 	%r3, [_Z13kernelRotatePPfiiiS_S__param_2];
	ld.param.u32 	%r4, [_Z13kernelRotatePPfiiiS_S__param_3];
	ld.param.u64 	%rd2, [_Z13kernelRotatePPfiiiS_S__param_4];
	ld.param.u64 	%rd3, [_Z13kernelRotatePPfiiiS_S__param_5];
	mov.u32 	%r5, %ctaid.x;
	mov.u32 	%r6, %ntid.x;
	mov.u32 	%r7, %tid.x;
	mad.lo.s32 	%r1, %r5, %r6, %r7;
	setp.ge.s32 	%p1, %r1, %r4;
	@%p1 bra 	$L__BB3_2;
	cvta.to.global.u64 	%rd4, %rd2;
	cvta.to.global.u64 	%rd5, %rd3;
	cvta.to.global.u64 	%rd6, %rd1;
	ld.global.f32 	%f1, [%rd4];
	ld.global.f32 	%f2, [%rd5];
	mul.lo.s32 	%r8, %r4, %r1;
	add.s32 	%r9, %r8, %r2;
	mul.wide.s32 	%rd7, %r9, 4;
	add.s64 	%rd8, %rd6, %rd7;
	ld.global.f32 	%f3, [%rd8];
	add.s32 	%r10, %r8, %r3;
	mul.wide.s32 	%rd9, %r10, 4;
	add.s64 	%rd10, %rd6, %rd9;
	ld.global.f32 	%f4, [%rd10];
	fma.rn.f32 	%f5, %f2, %f3, %f4;
	mul.f32 	%f6, %f1, %f5;
	sub.f32 	%f7, %f3, %f6;
	st.global.f32 	[%rd8], %f7;
	mul.f32 	%f8, %f2, %f4;
	sub.f32 	%f9, %f3, %f8;
	fma.rn.f32 	%f10, %f1, %f9, %f4;
	st.global.f32 	[%rd10], %f10;
$L__BB3_2:
	ret;

}
	// .globl	_Z14initialize_l_sPii
.visible .entry _Z14initialize_l_sPii(
	.param .u64 .ptr .align 1 _Z14initialize_l_sPii_param_0,
	.param .u32 _Z14initialize_l_sPii_param_1
)
{
	.reg .pred 	%p<12>;
	.reg .b32 	%r<41>;
	.reg .b64 	%rd<12>;

	ld.param.u64 	%rd3, [_Z14initialize_l_sPii_param_0];
	ld.param.u32 	%r15, [_Z14initialize_l_sPii_param_1];
	cvta.to.global.u64 	%rd1, %rd3;
	mov.u32 	%r16, %ctaid.x;
	mov.u32 	%r17, %ntid.x;
	mov.u32 	%r18, %tid.x;
	mad.lo.s32 	%r1, %r16, %r17, %r18;
	setp.ge.s32 	%p1, %r1, %r15;
	setp.lt.s32 	%p2, %r15, 1;
	or.pred  	%p3, %p1, %p2;
	@%p3 bra 	$L__BB4_12;
	mul.lo.s32 	%r2, %r15, %r1;
	and.b32  	%r3, %r15, 7;
	setp.lt.u32 	%p4, %r15, 8;
	mov.b32 	%r39, 0;
	@%p4 bra 	$L__BB4_4;
	and.b32  	%r39, %r15, 2147483640;
	add.s64 	%rd2, %rd1, 16;
	mov.b32 	%r37, 0;
	mov.u32 	%r36, %r2;
$L__BB4_3:
	.pragma "nounroll";
	mul.wide.s32 	%rd4, %r36, 4;
	add.s64 	%rd5, %rd2, %rd4;
	st.global.u32 	[%rd5+-16], %r37;
	add.s32 	%r21, %r37, 1;
	st.global.u32 	[%rd5+-12], %r21;
	add.s32 	%r22, %r37, 2;
	st.global.u32 	[%rd5+-8], %r22;
	add.s32 	%r23, %r37, 3;
	st.global.u32 	[%rd5+-4], %r23;
	add.s32 	%r24, %r37, 4;
	st.global.u32 	[%rd5], %r24;
	add.s32 	%r25, %r37, 5;
	st.global.u32 	[%rd5+4], %r25;
	add.s32 	%r26, %r37, 6;
	st.global.u32 	[%rd5+8], %r26;
	add.s32 	%r27, %r37, 7;
	st.global.u32 	[%rd5+12], %r27;
	add.s32 	%r36, %r36, 8;
	add.s32 	%r37, %r37, 8;
	setp.ne.s32 	%p5, %r37, %r39;
	@%p5 bra 	$L__BB4_3;
$L__BB4_4:
	setp.eq.s32 	%p6, %r3, 0;
	@%p6 bra 	$L__BB4_12;
	and.b32  	%r10, %r15, 3;
	setp.lt.u32 	%p7, %r3, 4;
	@%p7 bra 	$L__BB4_7;
	add.s32 	%r28, %r39, %r2;
	mul.wide.s32 	%rd6, %r28, 4;
	add.s64 	%rd7, %rd1, %rd6;
	st.global.u32 	[%rd7], %r39;
	add.s32 	%r29, %r39, 1;
	st.global.u32 	[%rd7+4], %r29;
	add.s32 	%r30, %r39, 2;
	st.global.u32 	[%rd7+8], %r30;
	add.s32 	%r31, %r39, 3;
	st.global.u32 	[%rd7+12], %r31;
	add.s32 	%r39, %r39, 4;
$L__BB4_7:
	setp.eq.s32 	%p8, %r10, 0;
	@%p8 bra 	$L__BB4_12;
	setp.eq.s32 	%p9, %r10, 1;
	@%p9 bra 	$L__BB4_10;
	add.s32 	%r32, %r39, %r2;
	mul.wide.s32 	%rd8, %r32, 4;
	add.s64 	%rd9, %rd1, %rd8;
	st.global.u32 	[%rd9], %r39;
	add.s32 	%r33, %r39, 1;
	st.global.u32 	[%rd9+4], %r33;
	add.s32 	%r39, %r39, 2;
$L__BB4_10:
	and.b32  	%r34, %r15, 1;
	setp.eq.b32 	%p10, %r34, 1;
	not.pred 	%p11, %p10;
	@%p11 bra 	$L__BB4_12;
	add.s32 	%r35, %r39, %r2;
	mul.wide.s32 	%rd10, %r35, 4;
	add.s64 	%rd11, %rd1, %rd10;
	st.global.u32 	[%rd11], %r39;
$L__BB4_12:
	ret;

}
	// .globl	_Z14initialize_k_sPii
.visible .entry _Z14initialize_k_sPii(
	.param .u64 .ptr .align 1 _Z14initialize_k_sPii_param_0,
	.param .u32 _Z14initialize_k_sPii_param_1
)
{
	.reg .pred 	%p<12>;
	.reg .b32 	%r<30>;
	.reg .b64 	%rd<12>;

	ld.param.u64 	%rd3, [_Z14initialize_k_sPii_param_0];
	ld.param.u32 	%r16, [_Z14initialize_k_sPii_param_1];
	cvta.to.global.u64 	%rd1, %rd3;
	mov.u32 	%r17, %ctaid.x;
	mov.u32 	%r18, %ntid.x;
	mov.u32 	%r19, %tid.x;
	mad.lo.s32 	%r1, %r17, %r18, %r19;
	setp.ge.s32 	%p1, %r1, %r16;
	setp.lt.s32 	%p2, %r16, 1;
	or.pred  	%p3, %p1, %p2;
	@%p3 bra 	$L__BB5_12;
	mul.lo.s32 	%r2, %r16, %r1;
	and.b32  	%r3, %r16, 7;
	setp.lt.u32 	%p4, %r16, 8;
	mov.b32 	%r28, 0;
	@%p4 bra 	$L__BB5_4;
	and.b32  	%r28, %r16, 2147483640;
	neg.s32 	%r26, %r28;
	add.s64 	%rd2, %rd1, 16;
	mov.u32 	%r25, %r2;
$L__BB5_3:
	.pragma "nounroll";
	mul.wide.s32 	%rd4, %r25, 4;
	add.s64 	%rd5, %rd2, %rd4;
	st.global.u32 	[%rd5+-16], %r1;
	st.global.u32 	[%rd5+-12], %r1;
	st.global.u32 	[%rd5+-8], %r1;
	st.global.u32 	[%rd5+-4], %r1;
	st.global.u32 	[%rd5], %r1;
	st.global.u32 	[%rd5+4], %r1;
	st.global.u32 	[%rd5+8], %r1;
	st.global.u32 	[%rd5+12], %r1;
	add.s32 	%r26, %r26, 8;
	add.s32 	%r25, %r25, 8;
	setp.ne.s32 	%p5, %r26, 0;
	@%p5 bra 	$L__BB5_3;
$L__BB5_4:
	setp.eq.s32 	%p6, %r3, 0;
	@%p6 bra 	$L__BB5_12;
	and.b32  	%r11, %r16, 3;
	setp.lt.u32 	%p7, %r3, 4;
	@%p7 bra 	$L__BB5_7;
	add.s32 	%r21, %r28, %r2;
	mul.wide.s32 	%rd6, %r21, 4;
	add.s64 	%rd7, %rd1, %rd6;
	st.global.u32 	[%rd7], %r1;
	st.global.u32 	[%rd7+4], %r1;
	st.global.u32 	[%rd7+8], %r1;
	st.global.u32 	[%rd7+12], %r1;
	add.s32 	%r28, %r28, 4;
$L__BB5_7:
	setp.eq.s32 	%p8, %r11, 0;
	@%p8 bra 	$L__BB5_12;
	setp.eq.s32 	%p9, %r11, 1;
	@%p9 bra 	$L__BB5_10;
	add.s32 	%r22, %r28, %r2;
	mul.wide.s32 	%rd8, %r22, 4;
	add.s64 	%rd9, %rd1, %rd8;
	st.global.u32 	[%rd9], %r1;
	st.global.u32 	[%rd9+4], %r1;
	add.s32 	%r28, %r28, 2;
$L__BB5_10:
	and.b32  	%r23, %r16, 1;
	setp.eq.b32 	%p10, %r23, 1;
	not.pred 	%p11, %p10;
	@%p11 bra 	$L__BB5_12;
	add.s32 	%r24, %r28, %r2;
	mul.wide.s32 	%rd10, %r24, 4;
	add.s64 	%rd11, %rd1, %rd10;
	st.global.u32 	[%rd11], %r1;
$L__BB5_12:
	ret;

}
	// .globl	_Z14initialize_A_sPfS_i
.visible .entry _Z14initialize_A_sPfS_i(
	.param .u64 .ptr .align 1 _Z14initialize_A_sPfS_i_param_0,
	.param .u64 .ptr .align 1 _Z14initialize_A_sPfS_i_param_1,
	.param .u32 _Z14initialize_A_sPfS_i_param_2
)
{
	.reg .pred 	%p<12>;
	.reg .b32 	%r<37>;
	.reg .b32 	%f<30>;
	.reg .b64 	%rd<19>;

	ld.param.u64 	%rd5, [_Z14initialize_A_sPfS_i_param_0];
	ld.param.u64 	%rd6, [_Z14initialize_A_sPfS_i_param_1];
	ld.param.u32 	%r23, [_Z14initialize_A_sPfS_i_param_2];
	cvta.to.global.u64 	%rd1, %rd6;
	cvta.to.global.u64 	%rd2, %rd5;
	mov.u32 	%r24, %ctaid.x;
	mov.u32 	%r25, %ntid.x;
	mov.u32 	%r26, %tid.x;
	mad.lo.s32 	%r1, %r24, %r25, %r26;
	setp.ge.s32 	%p1, %r1, %r23;
	setp.lt.s32 	%p2, %r23, 1;
	or.pred  	%p3, %p1, %p2;
	@%p3 bra 	$L__BB6_13;
	mul.lo.s32 	%r2, %r23, %r1;
	and.b32  	%r3, %r23, 15;
	setp.lt.u32 	%p4, %r23, 16;
	mov.b32 	%r33, 0;
	@%p4 bra 	$L__BB6_4;
	and.b32  	%r33, %r23, 2147483632;
	neg.s32 	%r31, %r33;
	add.s64 	%rd3, %rd2, 32;
	add.s64 	%rd4, %rd1, 32;
	mov.u32 	%r30, %r2;
$L__BB6_3:
	.pragma "nounroll";
	mul.wide.s32 	%rd7, %r30, 4;
	add.s64 	%rd8, %rd3, %rd7;
	add.s64 	%rd9, %rd4, %rd7;
	ld.global.f32 	%f1, [%rd8+-32];
	st.global.f32 	[%rd9+-32], %f1;
	ld.global.f32 	%f2, [%rd8+-28];
	st.global.f32 	[%rd9+-28], %f2;
	ld.global.f32 	%f3, [%rd8+-24];
	st.global.f32 	[%rd9+-24], %f3;
	ld.global.f32 	%f4, [%rd8+-20];
	st.global.f32 	[%rd9+-20], %f4;
	ld.global.f32 	%f5, [%rd8+-16];
	st.global.f32 	[%rd9+-16], %f5;
	ld.global.f32 	%f6, [%rd8+-12];
	st.global.f32 	[%rd9+-12], %f6;
	ld.global.f32 	%f7, [%rd8+-8];
	st.global.f32 	[%rd9+-8], %f7;
	ld.global.f32 	%f8, [%rd8+-4];
	st.global.f32 	[%rd9+-4], %f8;
	ld.global.f32 	%f9, [%rd8];
	st.global.f32 	[%rd9], %f9;
	ld.global.f32 	%f10, [%rd8+4];
	st.global.f32 	[%rd9+4], %f10;
	ld.global.f32 	%f11, [%rd8+8];
	st.global.f32 	[%rd9+8], %f11;
	ld.global.f32 	%f12, [%rd8+12];
	st.global.f32 	[%rd9+12], %f12;
	ld.global.f32 	%f13, [%rd8+16];
	st.global.f32 	[%rd9+16], %f13;
	ld.global.f32 	%f14, [%rd8+20];
	st.global.f32 	[%rd9+20], %f14;
	ld.global.f32 	%f15, [%rd8+24];
	st.global.f32 	[%rd9+24], %f15;
	ld.global.f32 	%f16, [%rd8+28];
	st.global.f32 	[%rd9+28], %f16;
	add.s32 	%r31, %r31, 16;
	add.s32 	%r30, %r30, 16;
	setp.ne.s32 	%p5, %r31, 0;
	@%p5 bra 	$L__BB6_3;
$L__BB6_4:
	setp.eq.s32 	%p6, %r3, 0;
	@%p6 bra 	$L__BB6_13;
	and.b32  	%r11, %r23, 7;
	setp.lt.u32 	%p7, %r3, 8;
	@%p7 bra 	$L__BB6_7;
	add.s32 	%r28, %r33, %r2;
	mul.wide.s32 	%rd10, %r28, 4;
	add.s64 	%rd11, %rd2, %rd10;
	ld.global.f32 	%f17, [%rd11];
	add.s64 	%rd12, %rd1, %rd10;
	st.global.f32 	[%rd12], %f17;
	ld.global.f32 	%f18, [%rd11+4];
	st.global.f32 	[%rd12+4], %f18;
	ld.global.f32 	%f19, [%rd11+8];
	st.global.f32 	[%rd12+8], %f19;
	ld.global.f32 	%f20, [%rd11+12];
	st.global.f32 	[%rd12+12], %f20;
	ld.global.f32 	%f21, [%rd11+16];
	st.global.f32 	[%rd12+16], %f21;
	ld.global.f32 	%f22, [%rd11+20];
	st.global.f32 	[%rd12+20], %f22;
	ld.global.f32 	%f23, [%rd11+24];
	st.global.f32 	[%rd12+24], %f23;
	ld.global.f32 	%f24, [%rd11+28];
	st.global.f32 	[%rd12+28], %f24;
	add.s32 	%r33, %r33, 8;
$L__BB6_7:
	setp.eq.s32 	%p8, %r11, 0;
	@%p8 bra 	$L__BB6_13;
	and.b32  	%r14, %r23, 3;
	setp.lt.u32 	%p9, %r11, 4;
	@%p9 bra 	$L__BB6_10;
	add.s32 	%r29, %r33, %r2;
	mul.wide.s32 	%rd13, %r29, 4;
	add.s64 	%rd14, %rd2, %rd13;
	ld.global.f32 	%f25, [%rd14];
	add.s64 	%rd15, %rd1, %rd13;
	st.global.f32 	[%rd15], %f25;
	ld.global.f32 	%f26, [%rd14+4];
	st.global.f32 	[%rd15+4], %f26;
	ld.global.f32 	%f27, [%rd14+8];
	st.global.f32 	[%rd15+8], %f27;
	ld.global.f32 	%f28, [%rd14+12];
	st.global.f32 	[%rd15+12], %f28;
	add.s32 	%r33, %r33, 4;
$L__BB6_10:
	setp.eq.s32 	%p10, %r14, 0;
	@%p10 bra 	$L__BB6_13;
	add.s32 	%r36, %r33, %r2;
	neg.s32 	%r35, %r14;
$L__BB6_12:
	.pragma "nounroll";
	mul.wide.s32 	%rd16, %r36, 4;
	add.s64 	%rd17, %rd1, %rd16;
	add.s64 	%rd18, %rd2, %rd16;
	ld.global.f32 	%f29, [%rd18];
	st.global.f32 	[%rd17], %f29;
	add.s32 	%r36, %r36, 1;
	add.s32 	%r35, %r35, 1;
	setp.ne.s32 	%p11, %r35, 0;
	@%p11 bra 	$L__BB6_12;
$L__BB6_13:
	ret;

}


// ===== COMPILED SASS (sm_100) =====

	.target	sm_100

	.elftype	@"ET_EXEC"


//--------------------- .note.nv.tkinfo           --------------------------
	.section	.note.nv.tkinfo,"",@"SHT_NOTE"
	.sectionflags	@"SHF_NOTE_NV_TKINFO"
	.tkinfo
        /*0018*/ 	.word	0x00000002
        /*0030*/ 	.string	""
        /*0030*/ 	.string	"ptxas"
        /*0030*/ 	.string	"Cuda compilation tools, release 13.0, V13.0.88"
        /*0030*/ 	.string	"Build cuda_13.0.r13.0/compiler.36424714_0"
        /*0030*/ 	.string	"-arch sm_100 -m 64 "



//--------------------- .note.nv.cuinfo           --------------------------
	.section	.note.nv.cuinfo,"",@"SHT_NOTE"
	.sectionflags	@"SHF_NOTE_NV_CUINFO"
        /*0018*/ 	.short	0x0002
        /*001a*/ 	.short	0x0064
        /*001c*/ 	.short	0x0082
	.zero		2


//--------------------- .nv.info                  --------------------------
	.section	.nv.info,"",@"SHT_CUDA_INFO"
	.align	4


	//----- nvinfo : EIATTR_REGCOUNT
	.align		4
        /*0000*/ 	.byte	0x04, 0x2f
        /*0002*/ 	.short	(.L_2 - .L_1)
	.align		4
.L_1:
        /*0004*/ 	.word	index@(_Z13maxElemalongxPfPiS0_i)
        /*0008*/ 	.word	0x00000020


	//----- nvinfo : EIATTR_FRAME_SIZE
	.align		4
.L_2:
        /*000c*/ 	.byte	0x04, 0x11
        /*000e*/ 	.short	(.L_4 - .L_3)
	.align		4
.L_3:
        /*0010*/ 	.word	index@(_Z13maxElemalongxPfPiS0_i)
        /*0014*/ 	.word	0x00000010


	//----- nvinfo : EIATTR_REGCOUNT
	.align		4
.L_4:
        /*0018*/ 	.byte	0x04, 0x2f
        /*001a*/ 	.short	(.L_6 - .L_5)
	.align		4
.L_5:
        /*001c*/ 	.word	index@(_Z13maxElemalongyPfPiS0_i)
        /*0020*/ 	.word	0x00000020


	//----- nvinfo : EIATTR_FRAME_SIZE
	.align		4
.L_6:
        /*0024*/ 	.byte	0x04, 0x11
        /*0026*/ 	.short	(.L_8 - .L_7)
	.align		4
.L_7:
        /*0028*/ 	.word	index@(_Z13maxElemalongyPfPiS0_i)
        /*002c*/ 	.word	0x00000000


	//----- nvinfo : EIATTR_REGCOUNT
	.align		4
.L_8:
        /*0030*/ 	.byte	0x04, 0x2f
        /*0032*/ 	.short	(.L_10 - .L_9)
	.align		4
.L_9:
        /*0034*/ 	.word	index@(_Z12kernelRotatePfiiiS_S_)
        /*0038*/ 	.word	0x00000020


	//----- nvinfo : EIATTR_FRAME_SIZE
	.align		4
.L_10:
        /*003c*/ 	.byte	0x04, 0x11
        /*003e*/ 	.short	(.L_12 - .L_11)
	.align		4
.L_11:
        /*0040*/ 	.word	index@($__internal_3_$__cuda_sm3x_div_rn_noftz_f32_slowpath)
        /*0044*/ 	.word	0x00000000


	//----- nvinfo : EIATTR_FRAME_SIZE
	.align		4
.L_12:
        /*0048*/ 	.byte	0x04, 0x11
        /*004a*/ 	.short	(.L_14 - .L_13)
	.align		4
.L_13:
        /*004c*/ 	.word	index@($__internal_2_$__cuda_sm20_dsqrt_rn_f64_mediumpath_v1)
        /*0050*/ 	.word	0x00000000


	//----- nvinfo : EIATTR_FRAME_SIZE
	.align		4
.L_14:
        /*0054*/ 	.byte	0x04, 0x11
        /*0056*/ 	.short	(.L_16 - .L_15)
	.align		4
.L_15:
        /*0058*/ 	.word	index@($__internal_1_$__cuda_sm20_div_rn_f64_full)
        /*005c*/ 	.word	0x00000000


	//----- nvinfo : EIATTR_FRAME_SIZE
	.align		4
.L_16:
        /*0060*/ 	.byte	0x04, 0x11
        /*0062*/ 	.short	(.L_18 - .L_17)
	.align		4
.L_17:
        /*0064*/ 	.word	index@($__internal_0_$__cuda_sm20_dblrcp_rn_slowpath_v3)
        /*0068*/ 	.word	0x00000000


	//----- nvinfo : EIATTR_FRAME_SIZE
	.align		4
.L_18:
        /*006c*/ 	.byte	0x04, 0x11
        /*006e*/ 	.short	(.L_20 - .L_19)
	.align		4
.L_19:
        /*0070*/ 	.word	index@(_Z12kernelRotatePfiiiS_S_)
        /*0074*/ 	.word	0x00000000


	//----- nvinfo : EIATTR_REGCOUNT
	.align		4
.L_20:
        /*0078*/ 	.byte	0x04, 0x2f
        /*007a*/ 	.short	(.L_22 - .L_21)
	.align		4
.L_21:
        /*007c*/ 	.word	index@(_Z13kernelRotatePPfiiiS_S_)
        /*0080*/ 	.word	0x00000010


	//----- nvinfo : EIATTR_FRAME_SIZE
	.align		4
.L_22:
        /*0084*/ 	.byte	0x04, 0x11
        /*0086*/ 	.short	(.L_24 - .L_23)
	.align		4
.L_23:
        /*0088*/ 	.word	index@(_Z13kernelRotatePPfiiiS_S_)
        /*008c*/ 	.word	0x00000000


	//----- nvinfo : EIATTR_REGCOUNT
	.align		4
.L_24:
        /*0090*/ 	.byte	0x04, 0x2f
        /*0092*/ 	.short	(.L_26 - .L_25)
	.align		4
.L_25:
        /*0094*/ 	.word	index@(_Z14initialize_l_sPii)
        /*0098*/ 	.word	0x0000001a


	//----- nvinfo : EIATTR_FRAME_SIZE
	.align		4
.L_26:
        /*009c*/ 	.byte	0x04, 0x11
        /*009e*/ 	.short	(.L_28 - .L_27)
	.align		4
.L_27:
        /*00a0*/ 	.word	index@(_Z14initialize_l_sPii)
        /*00a4*/ 	.word	0x00000000


	//----- nvinfo : EIATTR_REGCOUNT
	.align		4
.L_28:
        /*00a8*/ 	.byte	0x04, 0x2f
        /*00aa*/ 	.short	(.L_30 - .L_29)
	.align		4
.L_29:
        /*00ac*/ 	.word	index@(_Z14initialize_k_sPii)
        /*00b0*/ 	.word	0x0000000c


	//----- nvinfo : EIATTR_FRAME_SIZE
	.align		4
.L_30:
        /*00b4*/ 	.byte	0x04, 0x11
        /*00b6*/ 	.short	(.L_32 - .L_31)
	.align		4
.L_31:
        /*00b8*/ 	.word	index@(_Z14initialize_k_sPii)
        /*00bc*/ 	.word	0x00000000


	//----- nvinfo : EIATTR_REGCOUNT
	.align		4
.L_32:
        /*00c0*/ 	.byte	0x04, 0x2f
        /*00c2*/ 	.short	(.L_34 - .L_33)
	.align		4
.L_33:
        /*00c4*/ 	.word	index@(_Z14initialize_A_sPfS_i)
        /*00c8*/ 	.word	0x00000018


	//----- nvinfo : EIATTR_FRAME_SIZE
	.align		4
.L_34:
        /*00cc*/ 	.byte	0x04, 0x11
        /*00ce*/ 	.short	(.L_36 - .L_35)
	.align		4
.L_35:
        /*00d0*/ 	.word	index@(_Z14initialize_A_sPfS_i)
        /*00d4*/ 	.word	0x00000000


	//----- nvinfo : EIATTR_MIN_STACK_SIZE
	.align		4
.L_36:
        /*00d8*/ 	.byte	0x04, 0x12
        /*00da*/ 	.short	(.L_38 - .L_37)
	.align		4
.L_37:
        /*00dc*/ 	.word	index@(_Z14initialize_A_sPfS_i)
        /*00e0*/ 	.word	0x00000000


	//----- nvinfo : EIATTR_MIN_STACK_SIZE
	.align		4
.L_38:
        /*00e4*/ 	.byte	0x04, 0x12
        /*00e6*/ 	.short	(.L_40 - .L_39)
	.align		4
.L_39:
        /*00e8*/ 	.word	index@(_Z14initialize_k_sPii)
        /*00ec*/ 	.word	0x00000000


	//----- nvinfo : EIATTR_MIN_STACK_SIZE
	.align		4
.L_40:
        /*00f0*/ 	.byte	0x04, 0x12
        /*00f2*/ 	.short	(.L_42 - .L_41)
	.align		4
.L_41:
        /*00f4*/ 	.word	index@(_Z14initialize_l_sPii)
        /*00f8*/ 	.word	0x00000000


	//----- nvinfo : EIATTR_MIN_STACK_SIZE
	.align		4
.L_42:
        /*00fc*/ 	.byte	0x04, 0x12
        /*00fe*/ 	.short	(.L_44 - .L_43)
	.align		4
.L_43:
        /*0100*/ 	.word	index@(_Z13kernelRotatePPfiiiS_S_)
        /*0104*/ 	.word	0x00000000


	//----- nvinfo : EIATTR_MIN_STACK_SIZE
	.align		4
.L_44:
        /*0108*/ 	.byte	0x04, 0x12
        /*010a*/ 	.short	(.L_46 - .L_45)
	.align		4
.L_45:
        /*010c*/ 	.word	index@(_Z12kernelRotatePfiiiS_S_)
        /*0110*/ 	.word	0x00000000


	//----- nvinfo : EIATTR_MIN_STACK_SIZE
	.align		4
.L_46:
        /*0114*/ 	.byte	0x04, 0x12
        /*0116*/ 	.short	(.L_48 - .L_47)
	.align		4
.L_47:
        /*0118*/ 	.word	index@(_Z13maxElemalongyPfPiS0_i)
        /*011c*/ 	.word	0x00000000


	//----- nvinfo : EIATTR_MIN_STACK_SIZE
	.align		4
.L_48:
        /*0120*/ 	.byte	0x04, 0x12
        /*0122*/ 	.short	(.L_50 - .L_49)
	.align		4
.L_49:
        /*0124*/ 	.word	index@(_Z13maxElemalongxPfPiS0_i)
        /*0128*/ 	.word	0x00000010
.L_50:


//--------------------- .nv.compat                --------------------------
	.section	.nv.compat,"",@"SHT_CUDA_COMPAT_INFO"
	.align	4
        /*0000*/ 	.byte	0x02, 0x09, 0x00, 0x00, 0x02, 0x02, 0x01, 0x00, 0x02, 0x05, 0x05, 0x00, 0x03, 0x07, 0x01, 0x01
        /*0010*/ 	.byte	0x02, 0x03, 0x00, 0x00, 0x02, 0x06, 0x01, 0x00, 0x04, 0x0b, 0x08, 0x00, 0x01, 0x00, 0x00, 0x00
        /*0020*/ 	.byte	0x00, 0x00, 0x00, 0x00


//--------------------- .nv.info._Z14initialize_A_sPfS_i --------------------------
	.section	.nv.info._Z14initialize_A_sPfS_i,"",@"SHT_CUDA_INFO"
	.sectionflags	@""
	.align	4


	//----- nvinfo : EIATTR_CUDA_API_VERSION
	.align		4
        /*0000*/ 	.byte	0x04, 0x37
        /*0002*/ 	.short	(.L_52 - .L_51)
.L_51:
        /*0004*/ 	.word	0x00000082


	//----- nvinfo : EIATTR_KPARAM_INFO
	.align		4
.L_52:
        /*0008*/ 	.byte	0x04, 0x17
        /*000a*/ 	.short	(.L_54 - .L_53)
.L_53:
        /*000c*/ 	.word	0x00000000
        /*0010*/ 	.short	0x0002
        /*0012*/ 	.short	0x0010
        /*0014*/ 	.byte	0x00, 0xf0, 0x11, 0x00


	//----- nvinfo : EIATTR_KPARAM_INFO
	.align		4
.L_54:
        /*0018*/ 	.byte	0x04, 0x17
        /*001a*/ 	.short	(.L_56 - .L_55)
.L_55:
        /*001c*/ 	.word	0x00000000
        /*0020*/ 	.short	0x0001
        /*0022*/ 	.short	0x0008
        /*0024*/ 	.byte	0x00, 0xf5, 0x21, 0x00


	//----- nvinfo : EIATTR_KPARAM_INFO
	.align		4
.L_56:
        /*0028*/ 	.byte	0x04, 0x17
        /*002a*/ 	.short	(.L_58 - .L_57)
.L_57:
        /*002c*/ 	.word	0x00000000
        /*0030*/ 	.short	0x0000
        /*0032*/ 	.short	0x0000
        /*0034*/ 	.byte	0x00, 0xf5, 0x21, 0x00


	//----- nvinfo : EIATTR_SPARSE_MMA_MASK
	.align		4
.L_58:
        /*0038*/ 	.byte	0x03, 0x50
        /*003a*/ 	.short	0x0000


	//----- nvinfo : EIATTR_MAXREG_COUNT
	.align		4
        /*003c*/ 	.byte	0x03, 0x1b
        /*003e*/ 	.short	0x00ff


	//----- nvinfo : EIATTR_MERCURY_ISA_VERSION
	.align		4
        /*0040*/ 	.byte	0x03, 0x5f
        /*0042*/ 	.short	0x0101


	//----- nvinfo : EIATTR_VRC_CTA_INIT_COUNT
	.align		4
        /*0044*/ 	.byte	0x02, 0x4a
	.zero		1
	.zero		1


	//----- nvinfo : EIATTR_EXIT_INSTR_OFFSETS
	.align		4
        /*0048*/ 	.byte	0x04, 0x1c
        /*004a*/ 	.short	(.L_60 - .L_59)


	//   ....[0]....
.L_59:
        /*004c*/ 	.word	0x00000080


	//   ....[1]....
        /*0050*/ 	.word	0x00000420


	//   ....[2]....
        /*0054*/ 	.word	0x000005d0


	//   ....[3]....
        /*0058*/ 	.word	0x00000700


	//   ....[4]....
        /*005c*/ 	.word	0x000007d0


	//----- nvinfo : EIATTR_CBANK_PARAM_SIZE
	.align		4
.L_60:
        /*0060*/ 	.byte	0x03, 0x19
        /*0062*/ 	.short	0x0014


	//----- nvinfo : EIATTR_PARAM_CBANK
	.align		4
        /*0064*/ 	.byte	0x04, 0x0a
        /*0066*/ 	.short	(.L_62 - .L_61)
	.align		4
.L_61:
        /*0068*/ 	.word	index@(.nv.constant0._Z14initialize_A_sPfS_i)
        /*006c*/ 	.short	0x0380
        /*006e*/ 	.short	0x0014


	//----- nvinfo : EIATTR_SW_WAR
	.align		4
.L_62:
        /*0070*/ 	.byte	0x04, 0x36
        /*0072*/ 	.short	(.L_64 - .L_63)
.L_63:
        /*0074*/ 	.word	0x00000008
.L_64:


//--------------------- .nv.info._Z14initialize_k_sPii --------------------------
	.section	.nv.info._Z14initialize_k_sPii,"",@"SHT_CUDA_INFO"
	.sectionflags	@""
	.align	4


	//----- nvinfo : EIATTR_CUDA_API_VERSION
	.align		4
        /*0000*/ 	.byte	0x04, 0x37
        /*0002*/ 	.short	(.L_66 - .L_65)
.L_65:
        /*0004*/ 	.word	0x00000082


	//----- nvinfo : EIATTR_KPARAM_INFO
	.align		4
.L_66:
        /*0008*/ 	.byte	0x04, 0x17
        /*000a*/ 	.short	(.L_68 - .L_67)
.L_67:
        /*000c*/ 	.word	0x00000000
        /*0010*/ 	.short	0x0001
        /*0012*/ 	.short	0x0008
        /*0014*/ 	.byte	0x00, 0xf0, 0x11, 0x00


	//----- nvinfo : EIATTR_KPARAM_INFO
	.align		4
.L_68:
        /*0018*/ 	.byte	0x04, 0x17
        /*001a*/ 	.short	(.L_70 - .L_69)
.L_69:
        /*001c*/ 	.word	0x00000000
        /*0020*/ 	.short	0x0000
        /*0022*/ 	.short	0x0000
        /*0024*/ 	.byte	0x00, 0xf5, 0x21, 0x00


	//----- nvinfo : EIATTR_SPARSE_MMA_MASK
	.align		4
.L_70:
        /*0028*/ 	.byte	0x03, 0x50
        /*002a*/ 	.short	0x0000


	//----- nvinfo : EIATTR_MAXREG_COUNT
	.align		4
        /*002c*/ 	.byte	0x03, 0x1b
        /*002e*/ 	.short	0x00ff


	//----- nvinfo : EIATTR_MERCURY_ISA_VERSION
	.align		4
        /*0030*/ 	.byte	0x03, 0x5f
        /*0032*/ 	.short	0x0101


	//----- nvinfo : EIATTR_VRC_CTA_INIT_COUNT
	.align		4
        /*0034*/ 	.byte	0x02, 0x4a
	.zero		1
	.zero		1


	//----- nvinfo : EIATTR_EXIT_INSTR_OFFSETS
	.align		4
        /*0038*/ 	.byte	0x04, 0x1c
        /*003a*/ 	.short	(.L_72 - .L_71)


	//   ....[0]....
.L_71:
        /*003c*/ 	.word	0x00000080


	//   ....[1]....
        /*0040*/ 	.word	0x00000250


	//   ....[2]....
        /*0044*/ 	.word	0x00000320


	//   ....[3]....
        /*0048*/ 	.word	0x000003b0


	//   ....[4]....
        /*004c*/ 	.word	0x00000410


	//----- nvinfo : EIATTR_CBANK_PARAM_SIZE
	.align		4
.L_72:
        /*0050*/ 	.byte	0x03, 0x19
        /*0052*/ 	.short	0x000c


	//----- nvinfo : EIATTR_PARAM_CBANK
	.align		4
        /*0054*/ 	.byte	0x04, 0x0a
        /*0056*/ 	.short	(.L_74 - .L_73)
	.align		4
.L_73:
        /*0058*/ 	.word	index@(.nv.constant0._Z14initialize_k_sPii)
        /*005c*/ 	.short	0x0380
        /*005e*/ 	.short	0x000c


	//----- nvinfo : EIATTR_SW_WAR
	.align		4
.L_74:
        /*0060*/ 	.byte	0x04, 0x36
        /*0062*/ 	.short	(.L_76 - .L_75)
.L_75:
        /*0064*/ 	.word	0x00000008
.L_76:


//--------------------- .nv.info._Z14initialize_l_sPii --------------------------
	.section	.nv.info._Z14initialize_l_sPii,"",@"SHT_CUDA_INFO"
	.sectionflags	@""
	.align	4


	//----- nvinfo : EIATTR_CUDA_API_VERSION
	.align		4
        /*0000*/ 	.byte	0x04, 0x37
        /*0002*/ 	.short	(.L_78 - .L_77)
.L_77:
        /*0004*/ 	.word	0x00000082


	//----- nvinfo : EIATTR_KPARAM_INFO
	.align		4
.L_78:
        /*0008*/ 	.byte	0x04, 0x17
        /*000a*/ 	.short	(.L_80 - .L_79)
.L_79:
        /*000c*/ 	.word	0x00000000
        /*0010*/ 	.short	0x0001
        /*0012*/ 	.short	0x0008
        /*0014*/ 	.byte	0x00, 0xf0, 0x11, 0x00


	//----- nvinfo : EIATTR_KPARAM_INFO
	.align		4
.L_80:
        /*0018*/ 	.byte	0x04, 0x17
        /*001a*/ 	.short	(.L_82 - .L_81)
.L_81:
        /*001c*/ 	.word	0x00000000
        /*0020*/ 	.short	0x0000
        /*0022*/ 	.short	0x0000
        /*0024*/ 	.byte	0x00, 0xf5, 0x21, 0x00


	//----- nvinfo : EIATTR_SPARSE_MMA_MASK
	.align		4
.L_82:
        /*0028*/ 	.byte	0x03, 0x50
        /*002a*/ 	.short	0x0000


	//----- nvinfo : EIATTR_MAXREG_COUNT
	.align		4
        /*002c*/ 	.byte	0x03, 0x1b
        /*002e*/ 	.short	0x00ff


	//----- nvinfo : EIATTR_MERCURY_ISA_VERSION
	.align		4
        /*0030*/ 	.byte	0x03, 0x5f
        /*0032*/ 	.short	0x0101


	//----- nvinfo : EIATTR_VRC_CTA_INIT_COUNT
	.align		4
        /*0034*/ 	.byte	0x02, 0x4a
	.zero		1
	.zero		1


	//----- nvinfo : EIATTR_EXIT_INSTR_OFFSETS
	.align		4
        /*0038*/ 	.byte	0x04, 0x1c
        /*003a*/ 	.short	(.L_84 - .L_83)


	//   ....[0]....
.L_83:
        /*003c*/ 	.word	0x00000080


	//   ....[1]....
        /*0040*/ 	.word	0x000002c0


	//   ....[2]....
        /*0044*/ 	.word	0x000003c0


	//   ....[3]....
        /*0048*/ 	.word	0x00000480


	//   ....[4]....
        /*004c*/ 	.word	0x000004d0


	//----- nvinfo : EIATTR_CBANK_PARAM_SIZE
	.align		4
.L_84:
        /*0050*/ 	.byte	0x03, 0x19
        /*0052*/ 	.short	0x000c


	//----- nvinfo : EIATTR_PARAM_CBANK
	.align		4
        /*0054*/ 	.byte	0x04, 0x0a
        /*0056*/ 	.short	(.L_86 - .L_85)
	.align		4
.L_85:
        /*0058*/ 	.word	index@(.nv.constant0._Z14initialize_l_sPii)
        /*005c*/ 	.short	0x0380
        /*005e*/ 	.short	0x000c


	//----- nvinfo : EIATTR_SW_WAR
	.align		4
.L_86:
        /*0060*/ 	.byte	0x04, 0x36
        /*0062*/ 	.short	(.L_88 - .L_87)
.L_87:
        /*0064*/ 	.word	0x00000008
.L_88:


//--------------------- .nv.info._Z13kernelRotatePPfiiiS_S_ --------------------------
	.section	.nv.info._Z13kernelRotatePPfiiiS_S_,"",@"SHT_CUDA_INFO"
	.sectionflags	@""
	.align	4


	//----- nvinfo : EIATTR_CUDA_API_VERSION
	.align		4
        /*0000*/ 	.byte	0x04, 0x37
        /*0002*/ 	.short	(.L_90 - .L_89)
.L_89:
        /*0004*/ 	.word	0x00000082


	//----- nvinfo : EIATTR_KPARAM_INFO
	.align		4
.L_90:
        /*0008*/ 	.byte	0x04, 0x17
        /*000a*/ 	.short	(.L_92 - .L_91)
.L_91:
        /*000c*/ 	.word	0x00000000
        /*0010*/ 	.short	0x0005
        /*0012*/ 	.short	0x0020
        /*0014*/ 	.byte	0x00, 0xf5, 0x21, 0x00


	//----- nvinfo : EIATTR_KPARAM_INFO
	.align		4
.L_92:
        /*0018*/ 	.byte	0x04, 0x17
        /*001a*/ 	.short	(.L_94 - .L_93)
.L_93:
        /*001c*/ 	.word	0x00000000
        /*0020*/ 	.short	0x0004
        /*0022*/ 	.short	0x0018
        /*0024*/ 	.byte	0x00, 0xf5, 0x21, 0x00


	//----- nvinfo : EIATTR_KPARAM_INFO
	.align		4
.L_94:
        /*0028*/ 	.byte	0x04, 0x17
        /*002a*/ 	.short	(.L_96 - .L_95)
.L_95:
        /*002c*/ 	.word	0x00000000
        /*0030*/ 	.short	0x0003
        /*0032*/ 	.short	0x0010
        /*0034*/ 	.byte	0x00, 0xf0, 0x11, 0x00


	//----- nvinfo : EIATTR_KPARAM_INFO
	.align		4
.L_96:
        /*0038*/ 	.byte	0x04, 0x17
        /*003a*/ 	.short	(.L_98 - .L_97)
.L_97:
        /*003c*/ 	.word	0x00000000
        /*0040*/ 	.short	0x0002
        /*0042*/ 	.short	0x000c
        /*0044*/ 	.byte	0x00, 0xf0, 0x11, 0x00


	//----- nvinfo : EIATTR_KPARAM_INFO
	.align		4
.L_98:
        /*0048*/ 	.byte	0x04, 0x17
        /*004a*/ 	.short	(.L_100 - .L_99)
.L_99:
        /*004c*/ 	.word	0x00000000
        /*0050*/ 	.short	0x0001
        /*0052*/ 	.short	0x0008
        /*0054*/ 	.byte	0x00, 0xf0, 0x11, 0x00


	//----- nvinfo : EIATTR_KPARAM_INFO
	.align		4
.L_100:
        /*0058*/ 	.byte	0x04, 0x17
        /*005a*/ 	.short	(.L_102 - .L_101)
.L_101:
        /*005c*/ 	.word	0x00000000
        /*0060*/ 	.short	0x0000
        /*0062*/ 	.short	0x0000
        /*0064*/ 	.byte	0x00, 0xf5, 0x21, 0x00


	//----- nvinfo : EIATTR_SPARSE_MMA_MASK
	.align		4
.L_102:
        /*0068*/ 	.byte	0x03, 0x50
        /*006a*/ 	.short	0x0000


	//----- nvinfo : EIATTR_MAXREG_COUNT
	.align		4
        /*006c*/ 	.byte	0x03, 0x1b
        /*006e*/ 	.short	0x00ff


	//----- nvinfo : EIATTR_MERCURY_ISA_VERSION
	.align		4
        /*0070*/ 	.byte	0x03, 0x5f
        /*0072*/ 	.short	0x0101


	//----- nvinfo : EIATTR_VRC_CTA_INIT_COUNT
	.align		4
        /*0074*/ 	.byte	0x02, 0x4a
	.zero		1
	.zero		1


	//----- nvinfo : EIATTR_EXIT_INSTR_OFFSETS
	.align		4
        /*0078*/ 	.byte	0x04, 0x1c
        /*007a*/ 	.short	(.L_104 - .L_103)


	//   ....[0]....
.L_103:
        /*007c*/ 	.word	0x00000070


	//   ....[1]....
        /*0080*/ 	.word	0x000001b0


	//----- nvinfo : EIATTR_CBANK_PARAM_SIZE
	.align		4
.L_104:
        /*0084*/ 	.byte	0x03, 0x19
        /*0086*/ 	.short	0x0028


	//----- nvinfo : EIATTR_PARAM_CBANK
	.align		4
        /*0088*/ 	.byte	0x04, 0x0a
        /*008a*/ 	.short	(.L_106 - .L_105)
	.align		4
.L_105:
        /*008c*/ 	.word	index@(.nv.constant0._Z13kernelRotatePPfiiiS_S_)
        /*0090*/ 	.short	0x0380
        /*0092*/ 	.short	0x0028


	//----- nvinfo : EIATTR_SW_WAR
	.align		4
.L_106:
        /*0094*/ 	.byte	0x04, 0x36
        /*0096*/ 	.short	(.L_108 - .L_107)
.L_107:
        /*0098*/ 	.word	0x00000008
.L_108:


//--------------------- .nv.info._Z12kernelRotatePfiiiS_S_ --------------------------
	.section	.nv.info._Z12kernelRotatePfiiiS_S_,"",@"SHT_CUDA_INFO"
	.sectionflags	@""
	.align	4


	//----- nvinfo : EIATTR_CUDA_API_VERSION
	.align		4
        /*0000*/ 	.byte	0x04, 0x37
        /*0002*/ 	.short	(.L_110 - .L_109)
.L_109:
        /*0004*/ 	.word	0x00000082


	//----- nvinfo : EIATTR_KPARAM_INFO
	.align		4
.L_110:
        /*0008*/ 	.byte	0x04, 0x17
        /*000a*/ 	.short	(.L_112 - .L_111)
.L_111:
        /*000c*/ 	.word	0x00000000
        /*0010*/ 	.short	0x0005
        /*0012*/ 	.short	0x0020
        /*0014*/ 	.byte	0x00, 0xf5, 0x21, 0x00


	//----- nvinfo : EIATTR_KPARAM_INFO
	.align		4
.L_112:
        /*0018*/ 	.byte	0x04, 0x17
        /*001a*/ 	.short	(.L_114 - .L_113)
.L_113:
        /*001c*/ 	.word	0x00000000
        /*0020*/ 	.short	0x0004
        /*0022*/ 	.short	0x0018
        /*0024*/ 	.byte	0x00, 0xf5, 0x21, 0x00


	//----- nvinfo : EIATTR_KPARAM_INFO
	.align		4
.L_114:
        /*0028*/ 	.byte	0x04, 0x17
        /*002a*/ 	.short	(.L_116 - .L_115)
.L_115:
        /*002c*/ 	.word	0x00000000
        /*0030*/ 	.short	0x0003
        /*0032*/ 	.short	0x0010
        /*0034*/ 	.byte	0x00, 0xf0, 0x11, 0x00


	//----- nvinfo : EIATTR_KPARAM_INFO
	.align		4
.L_116:
        /*0038*/ 	.byte	0x04, 0x17
        /*003a*/ 	.short	(.L_118 - .L_117)
.L_117:
        /*003c*/ 	.word	0x00000000
        /*0040*/ 	.short	0x0002
        /*0042*/ 	.short	0x000c
        /*0044*/ 	.byte	0x00, 0xf0, 0x11, 0x00


	//----- nvinfo : EIATTR_KPARAM_INFO
	.align		4
.L_118:
        /*0048*/ 	.byte	0x04, 0x17
        /*004a*/ 	.short	(.L_120 - .L_119)
.L_119:
        /*004c*/ 	.word	0x00000000
        /*0050*/ 	.short	0x0001
        /*0052*/ 	.short	0x0008
        /*0054*/ 	.byte	0x00, 0xf0, 0x11, 0x00


	//----- nvinfo : EIATTR_KPARAM_INFO
	.align		4
.L_120:
        /*0058*/ 	.byte	0x04, 0x17
        /*005a*/ 	.short	(.L_122 - .L_121)
.L_121:
        /*005c*/ 	.word	0x00000000
        /*0060*/ 	.short	0x0000
        /*0062*/ 	.short	0x0000
        /*0064*/ 	.byte	0x00, 0xf5, 0x21, 0x00


	//----- nvinfo : EIATTR_SPARSE_MMA_MASK
	.align		4
.L_122:
        /*0068*/ 	.byte	0x03, 0x50
        /*006a*/ 	.short	0x0000


	//----- nvinfo : EIATTR_MAXREG_COUNT
	.align		4
        /*006c*/ 	.byte	0x03, 0x1b
        /*006e*/ 	.short	0x00ff


	//----- nvinfo : EIATTR_MERCURY_ISA_VERSION
	.align		4
        /*0070*/ 	.byte	0x03, 0x5f
        /*0072*/ 	.short	0x0101


	//----- nvinfo : EIATTR_VRC_CTA_INIT_COUNT
	.align		4
        /*0074*/ 	.byte	0x02, 0x4a
	.zero		1
	.zero		1


	//----- nvinfo : EIATTR_EXIT_INSTR_OFFSETS
	.align		4
        /*0078*/ 	.byte	0x04, 0x1c
        /*007a*/ 	.short	(.L_124 - .L_123)


	//   ....[0]....
.L_123:
        /*007c*/ 	.word	0x00000070


	//   ....[1]....
        /*0080*/ 	.word	0x00000c00


	//   ....[2]....
        /*0084*/ 	.word	0x00000d10


	//   ....[3]....
        /*0088*/ 	.word	0x00000e30


	//   ....[4]....
        /*008c*/ 	.word	0x00000e50


	//   ....[5]....
        /*0090*/ 	.word	0x00000f40


	//----- nvinfo : EIATTR_CRS_STACK_SIZE
	.align		4
.L_124:
        /*0094*/ 	.byte	0x04, 0x1e
        /*0096*/ 	.short	(.L_126 - .L_125)
.L_125:
        /*0098*/ 	.word	0x00000000


	//----- nvinfo : EIATTR_CBANK_PARAM_SIZE
	.align		4
.L_126:
        /*009c*/ 	.byte	0x03, 0x19
        /*009e*/ 	.short	0x0028


	//----- nvinfo : EIATTR_PARAM_CBANK
	.align		4
        /*00a0*/ 	.byte	0x04, 0x0a
        /*00a2*/ 	.short	(.L_128 - .L_127)
	.align		4
.L_127:
        /*00a4*/ 	.word	index@(.nv.constant0._Z12kernelRotatePfiiiS_S_)
        /*00a8*/ 	.short	0x0380
        /*00aa*/ 	.short	0x0028


	//----- nvinfo : EIATTR_SW_WAR
	.align		4
.L_128:
        /*00ac*/ 	.byte	0x04, 0x36
        /*00ae*/ 	.short	(.L_130 - .L_129)
.L_129:
        /*00b0*/ 	.word	0x00000008
.L_130:


//--------------------- .nv.info._Z13maxElemalongyPfPiS0_i --------------------------
	.section	.nv.info._Z13maxElemalongyPfPiS0_i,"",@"SHT_CUDA_INFO"
	.sectionflags	@""
	.align	4


	//----- nvinfo : EIATTR_CUDA_API_VERSION
	.align		4
        /*0000*/ 	.byte	0x04, 0x37
        /*0002*/ 	.short	(.L_132 - .L_131)
.L_131:
        /*0004*/ 	.word	0x00000082


	//----- nvinfo : EIATTR_KPARAM_INFO
	.align		4
.L_132:
        /*0008*/ 	.byte	0x04, 0x17
        /*000a*/ 	.short	(.L_134 - .L_133)
.L_133:
        /*000c*/ 	.word	0x00000000
        /*0010*/ 	.short	0x0003
        /*0012*/ 	.short	0x0018
        /*0014*/ 	.byte	0x00, 0xf0, 0x11, 0x00


	//----- nvinfo : EIATTR_KPARAM_INFO
	.align		4
.L_134:
        /*0018*/ 	.byte	0x04, 0x17
        /*001a*/ 	.short	(.L_136 - .L_135)
.L_135:
        /*001c*/ 	.word	0x00000000
        /*0020*/ 	.short	0x0002
        /*0022*/ 	.short	0x0010
        /*0024*/ 	.byte	0x00, 0xf5, 0x21, 0x00


	//----- nvinfo : EIATTR_KPARAM_INFO
	.align		4
.L_136:
        /*0028*/ 	.byte	0x04, 0x17
        /*002a*/ 	.short	(.L_138 - .L_137)
.L_137:
        /*002c*/ 	.word	0x00000000
        /*0030*/ 	.short	0x0001
        /*0032*/ 	.short	0x0008
        /*0034*/ 	.byte	0x00, 0xf5, 0x21, 0x00


	//----- nvinfo : EIATTR_KPARAM_INFO
	.align		4
.L_138:
        /*0038*/ 	.byte	0x04, 0x17
        /*003a*/ 	.short	(.L_140 - .L_139)
.L_139:
        /*003c*/ 	.word	0x00000000
        /*0040*/ 	.short	0x0000
        /*0042*/ 	.short	0x0000
        /*0044*/ 	.byte	0x00, 0xf5, 0x21, 0x00


	//----- nvinfo : EIATTR_SPARSE_MMA_MASK
	.align		4
.L_140:
        /*0048*/ 	.byte	0x03, 0x50
        /*004a*/ 	.short	0x0000


	//----- nvinfo : EIATTR_MAXREG_COUNT
	.align		4
        /*004c*/ 	.byte	0x03, 0x1b
        /*004e*/ 	.short	0x00ff


	//----- nvinfo : EIATTR_MERCURY_ISA_VERSION
	.align		4
        /*0050*/ 	.byte	0x03, 0x5f
        /*0052*/ 	.short	0x0101


	//----- nvinfo : EIATTR_VRC_CTA_INIT_COUNT
	.align		4
        /*0054*/ 	.byte	0x02, 0x4a
	.zero		1
	.zero		1


	//----- nvinfo : EIATTR_EXIT_INSTR_OFFSETS
	.align		4
        /*0058*/ 	.byte	0x04, 0x1c
        /*005a*/ 	.short	(.L_142 - .L_141)


	//   ....[0]....
.L_141:
        /*005c*/ 	.word	0x000000e0


	//   ....[1]....
        /*0060*/ 	.word	0x00000e10


	//----- nvinfo : EIATTR_CBANK_PARAM_SIZE
	.align		4
.L_142:
        /*0064*/ 	.byte	0x03, 0x19
        /*0066*/ 	.short	0x001c


	//----- nvinfo : EIATTR_PARAM_CBANK
	.align		4
        /*0068*/ 	.byte	0x04, 0x0a
        /*006a*/ 	.short	(.L_144 - .L_143)
	.align		4
.L_143:
        /*006c*/ 	.word	index@(.nv.constant0._Z13maxElemalongyPfPiS0_i)
        /*0070*/ 	.short	0x0380
        /*0072*/ 	.short	0x001c


	//----- nvinfo : EIATTR_SW_WAR
	.align		4
.L_144:
        /*0074*/ 	.byte	0x04, 0x36
        /*0076*/ 	.short	(.L_146 - .L_145)
.L_145:
        /*0078*/ 	.word	0x00000008
.L_146:


//--------------------- .nv.info._Z13maxElemalongxPfPiS0_i --------------------------
	.section	.nv.info._Z13maxElemalongxPfPiS0_i,"",@"SHT_CUDA_INFO"
	.sectionflags	@""
	.align	4


	//----- nvinfo : EIATTR_CUDA_API_VERSION
	.align		4
        /*0000*/ 	.byte	0x04, 0x37
        /*0002*/ 	.short	(.L_148 - .L_147)
.L_147:
        /*0004*/ 	.word	0x00000082


	//----- nvinfo : EIATTR_KPARAM_INFO
	.align		4
.L_148:
        /*0008*/ 	.byte	0x04, 0x17
        /*000a*/ 	.short	(.L_150 - .L_149)
.L_149:
        /*000c*/ 	.word	0x00000000
        /*0010*/ 	.short	0x0003
        /*0012*/ 	.short	0x0018
        /*0014*/ 	.byte	0x00, 0xf0, 0x11, 0x00


	//----- nvinfo : EIATTR_KPARAM_INFO
	.align		4
.L_150:
        /*0018*/ 	.byte	0x04, 0x17
        /*001a*/ 	.short	(.L_152 - .L_151)
.L_151:
        /*001c*/ 	.word	0x00000000
        /*0020*/ 	.short	0x0002
        /*0022*/ 	.short	0x0010
        /*0024*/ 	.byte	0x00, 0xf5, 0x21, 0x00


	//----- nvinfo : EIATTR_KPARAM_INFO
	.align		4
.L_152:
        /*0028*/ 	.byte	0x04, 0x17
        /*002a*/ 	.short	(.L_154 - .L_153)
.L_153:
        /*002c*/ 	.word	0x00000000
        /*0030*/ 	.short	0x0001
        /*0032*/ 	.short	0x0008
        /*0034*/ 	.byte	0x00, 0xf5, 0x21, 0x00


	//----- nvinfo : EIATTR_KPARAM_INFO
	.align		4
.L_154:
        /*0038*/ 	.byte	0x04, 0x17
        /*003a*/ 	.short	(.L_156 - .L_155)
.L_155:
        /*003c*/ 	.word	0x00000000
        /*0040*/ 	.short	0x0000
        /*0042*/ 	.short	0x0000
        /*0044*/ 	.byte	0x00, 0xf5, 0x21, 0x00


	//----- nvinfo : EIATTR_SPARSE_MMA_MASK
	.align		4
.L_156:
        /*0048*/ 	.byte	0x03, 0x50
        /*004a*/ 	.short	0x0000


	//----- nvinfo : EIATTR_MAXREG_COUNT
	.align		4
        /*004c*/ 	.byte	0x03, 0x1b
        /*004e*/ 	.short	0x00ff


	//----- nvinfo : EIATTR_EXTERNS
	.align		4
        /*0050*/ 	.byte	0x04, 0x0f
        /*0052*/ 	.short	(.L_158 - .L_157)


	//   ....[0]....
	.align		4
.L_157:
        /*0054*/ 	.word	index@(vprintf)


	//----- nvinfo : EIATTR_MERCURY_ISA_VERSION
	.align		4
.L_158:
        /*0058*/ 	.byte	0x03, 0x5f
        /*005a*/ 	.short	0x0101


	//----- nvinfo : EIATTR_VRC_CTA_INIT_COUNT
	.align		4
        /*005c*/ 	.byte	0x02, 0x4a
	.zero		1
	.zero		1


	//----- nvinfo : EIATTR_SYSCALL_OFFSETS
	.align		4
        /*0060*/ 	.byte	0x04, 0x46
        /*0062*/ 	.short	(.L_160 - .L_159)


	//   ....[0]....
.L_159:
        /*0064*/ 	.word	0x00001040


	//   ....[1]....
        /*0068*/ 	.word	0x00001120


	//   ....[2]....
        /*006c*/ 	.word	0x000011f0


	//   ....[3]....
        /*0070*/ 	.word	0x000012c0


	//   ....[4]....
        /*0074*/ 	.word	0x00001390


	//   ....[5]....
        /*0078*/ 	.word	0x00001460


	//   ....[6]....
        /*007c*/ 	.word	0x00001530


	//   ....[7]....
        /*0080*/ 	.word	0x00001600


	//   ....[8]....
        /*0084*/ 	.word	0x000016d0


	//   ....[9]....
        /*0088*/ 	.word	0x000017a0


	//   ....[10]....
        /*008c*/ 	.word	0x00001870


	//   ....[11]....
        /*0090*/ 	.word	0x00001940


	//   ....[12]....
        /*0094*/ 	.word	0x00001a10


	//   ....[13]....
        /*0098*/ 	.word	0x00001ae0


	//   ....[14]....
        /*009c*/ 	.word	0x00001bb0


	//   ....[15]....
        /*00a0*/ 	.word	0x00001c80


	//   ....[16]....
        /*00a4*/ 	.word	0x00001e70


	//   ....[17]....
        /*00a8*/ 	.word	0x00001f40


	//   ....[18]....
        /*00ac*/ 	.word	0x00002010


	//   ....[19]....
        /*00b0*/ 	.word	0x000020e0


	//   ....[20]....
        /*00b4*/ 	.word	0x000021b0


	//   ....[21]....
        /*00b8*/ 	.word	0x00002280


	//   ....[22]....
        /*00bc*/ 	.word	0x00002350


	//   ....[23]....
        /*00c0*/ 	.word	0x00002420


	//   ....[24]....
        /*00c4*/ 	.word	0x000025c0


	//   ....[25]....
        /*00c8*/ 	.word	0x00002690


	//   ....[26]....
        /*00cc*/ 	.word	0x00002760


	//   ....[27]....
        /*00d0*/ 	.word	0x00002830


	//   ....[28]....
        /*00d4*/ 	.word	0x000029f0


	//----- nvinfo : EIATTR_EXIT_INSTR_OFFSETS
	.align		4
.L_160:
        /*00d8*/ 	.byte	0x04, 0x1c
        /*00da*/ 	.short	(.L_162 - .L_161)


	//   ....[0]....
.L_161:
        /*00dc*/ 	.word	0x000000d0


	//   ....[1]....
        /*00e0*/ 	.word	0x00000e80


	//   ....[2]....
        /*00e4*/ 	.word	0x00001d00


	//   ....[3]....
        /*00e8*/ 	.word	0x00002450


	//   ....[4]....
        /*00ec*/ 	.word	0x00002860


	//   ....[5]....
        /*00f0*/ 	.word	0x00002a30


	//----- nvinfo : EIATTR_CRS_STACK_SIZE
	.align		4
.L_162:
        /*00f4*/ 	.byte	0x04, 0x1e
        /*00f6*/ 	.short	(.L_164 - .L_163)
.L_163:
        /*00f8*/ 	.word	0x00000000


	//----- nvinfo : EIATTR_CBANK_PARAM_SIZE
	.align		4
.L_164:
        /*00fc*/ 	.byte	0x03, 0x19
        /*00fe*/ 	.short	0x001c


	//----- nvinfo : EIATTR_PARAM_CBANK
	.align		4
        /*0100*/ 	.byte	0x04, 0x0a
        /*0102*/ 	.short	(.L_166 - .L_165)
	.align		4
.L_165:
        /*0104*/ 	.word	index@(.nv.constant0._Z13maxElemalongxPfPiS0_i)
        /*0108*/ 	.short	0x0380
        /*010a*/ 	.short	0x001c


	//----- nvinfo : EIATTR_SW_WAR
	.align		4
.L_166:
        /*010c*/ 	.byte	0x04, 0x36
        /*010e*/ 	.short	(.L_168 - .L_167)
.L_167:
        /*0110*/ 	.word	0x00000008
.L_168:


//--------------------- .nv.callgraph             --------------------------
	.section	.nv.callgraph,"",@"SHT_CUDA_CALLGRAPH"
	.align	4
	.sectionentsize	8
	.align		4
        /*0000*/ 	.word	0x00000000
	.align		4
        /*0004*/ 	.word	0xffffffff
	.align		4
        /*0008*/ 	.word	index@(_Z13maxElemalongxPfPiS0_i)
	.align		4
        /*000c*/ 	.word	index@(vprintf)
	.align		4
        /*0010*/ 	.word	0x00000000
	.align		4
        /*0014*/ 	.word	0xfffffffe
	.align		4
        /*0018*/ 	.word	0x00000000
	.align		4
        /*001c*/ 	.word	0xfffffffd
	.align		4
        /*0020*/ 	.word	0x00000000
	.align		4
        /*0024*/ 	.word	0xfffffffc


//--------------------- .nv.constant4             --------------------------
	.section	.nv.constant4,"a",@progbits
	.align	8
	.align		8
.nv.constant4:
        /*0000*/ 	.dword	$str
	.align		8
        /*0008*/ 	.dword	vprintf


//--------------------- .text._Z14initialize_A_sPfS_i --------------------------
	.section	.text._Z14initialize_A_sPfS_i,"ax",@progbits
	.align	128
        .global         _Z14initialize_A_sPfS_i
        .type           _Z14initialize_A_sPfS_i,@function
        .size           _Z14initialize_A_sPfS_i,(.L_x_131 - _Z14initialize_A_sPfS_i)
        .other          _Z14initialize_A_sPfS_i,@"STO_CUDA_ENTRY STV_DEFAULT"
_Z14initialize_A_sPfS_i:
.text._Z14initialize_A_sPfS_i:
[----:B------:R-:W-:Y:S01]  /*0000*/  LDC R1, c[0x0][0x37c] ;  /* 0x0000df00ff017b82 */ /* 0x000fe20000000800 */
[----:B------:R-:W0:Y:S07]  /*0010*/  S2R R0, SR_TID.X ;  /* 0x0000000000007919 */ /* 0x000e2e0000002100 */
[----:B------:R-:W0:Y:S08]  /*0020*/  S2UR UR4, SR_CTAID.X ;  /* 0x00000000000479c3 */ /* 0x000e300000002500 */
[----:B------:R-:W0:Y:S08]  /*0030*/  LDC R3, c[0x0][0x360] ;  /* 0x0000d800ff037b82 */ /* 0x000e300000000800 */
[----:B------:R-:W1:Y:S01]  /*0040*/  LDC R2, c[0x0][0x390] ;  /* 0x0000e400ff027b82 */ /* 0x000e620000000800 */
[----:B0-----:R-:W-:Y:S01]  /*0050*/  IMAD R3, R3, UR4, R0 ;  /* 0x0000000403037c24 */ /* 0x001fe2000f8e0200 */
[----:B-1----:R-:W-:-:S04]  /*0060*/  ISETP.GE.AND P0, PT, R2, 0x1, PT ;  /* 0x000000010200780c */ /* 0x002fc80003f06270 */
[----:B------:R-:W-:-:S13]  /*0070*/  ISETP.GE.OR P0, PT, R3, R2, !P0 ;  /* 0x000000020300720c */ /* 0x000fda0004706670 */
[----:B------:R-:W-:Y:S05]  /*0080*/  @P0 EXIT ;  /* 0x000000000000094d */ /* 0x000fea0003800000 */
[C---:B------:R-:W-:Y:S01]  /*0090*/  ISETP.GE.U32.AND P1, PT, R2.reuse, 0x10, PT ;  /* 0x000000100200780c */ /* 0x040fe20003f26070 */
[----:B------:R-:W0:Y:S01]  /*00a0*/  LDCU.64 UR12, c[0x0][0x358] ;  /* 0x00006b00ff0c77ac */ /* 0x000e220008000a00 */
[----:B------:R-:W-:Y:S01]  /*00b0*/  LOP3.LUT R10, R2, 0xf, RZ, 0xc0, !PT ;  /* 0x0000000f020a7812 */ /* 0x000fe200078ec0ff */
[----:B------:R-:W-:Y:S02]  /*00c0*/  IMAD R3, R3, R2, RZ ;  /* 0x0000000203037224 */ /* 0x000fe400078e02ff */
[----:B------:R-:W-:Y:S01]  /*00d0*/  IMAD.MOV.U32 R0, RZ, RZ, RZ ;  /* 0x000000ffff007224 */ /* 0x000fe200078e00ff */
[----:B------:R-:W-:-:S07]  /*00e0*/  ISETP.NE.AND P0, PT, R10, RZ, PT ;  /* 0x000000ff0a00720c */ /* 0x000fce0003f05270 */
[----:B------:R-:W-:Y:S06]  /*00f0*/  @!P1 BRA `(.L_x_0) ;  /* 0x0000000000c89947 */ /* 0x000fec0003800000 */
[----:B------:R-:W1:Y:S01]  /*0100*/  LDCU.128 UR8, c[0x0][0x380] ;  /* 0x00007000ff0877ac */ /* 0x000e620008000c00 */
[----:B------:R-:W-:Y:S01]  /*0110*/  LOP3.LUT R0, R2, 0x7ffffff0, RZ, 0xc0, !PT ;  /* 0x7ffffff002007812 */ /* 0x000fe200078ec0ff */
[----:B------:R-:W-:-:S03]  /*0120*/  IMAD.MOV.U32 R8, RZ, RZ, R3 ;  /* 0x000000ffff087224 */ /* 0x000fc600078e0003 */
[----:B------:R-:W-:Y:S01]  /*0130*/  IADD3 R9, PT, PT, -R0, RZ, RZ ;  /* 0x000000ff00097210 */ /* 0x000fe20007ffe1ff */
[----:B-1----:R-:W-:Y:S02]  /*0140*/  UIADD3 UR6, UP0, UPT, UR8, 0x20, URZ ;  /* 0x0000002008067890 */ /* 0x002fe4000ff1e0ff */
[----:B------:R-:W-:Y:S02]  /*0150*/  UIADD3 UR4, UP1, UPT, UR10, 0x20, URZ ;  /* 0x000000200a047890 */ /* 0x000fe4000ff3e0ff */
[----:B------:R-:W-:Y:S02]  /*0160*/  UIADD3.X UR7, UPT, UPT, URZ, UR9, URZ, UP0, !UPT ;  /* 0x00000009ff077290 */ /* 0x000fe400087fe4ff */
[----:B------:R-:W-:-:S12]  /*0170*/  UIADD3.X UR5, UPT, UPT, URZ, UR11, URZ, UP1, !UPT ;  /* 0x0000000bff057290 */ /* 0x000fd80008ffe4ff */
.L_x_1:
[----:B------:R-:W-:Y:S01]  /*0180*/  MOV R5, UR7 ;  /* 0x0000000700057c02 */ /* 0x000fe20008000f00 */
[----:B------:R-:W-:-:S04]  /*0190*/  IMAD.U32 R4, RZ, RZ, UR6 ;  /* 0x00000006ff047e24 */ /* 0x000fc8000f8e00ff */
[----:B------:R-:W-:-:S05]  /*01a0*/  IMAD.WIDE R4, R8, 0x4, R4 ;  /* 0x0000000408047825 */ /* 0x000fca00078e0204 */
[----:B0---4-:R-:W2:Y:S01]  /*01b0*/  LDG.E R11, desc[UR12][R4.64+-0x20] ;  /* 0xffffe00c040b7981 */ /* 0x011ea2000c1e1900 */
[----:B------:R-:W-:Y:S01]  /*01c0*/  MOV R7, UR5 ;  /* 0x0000000500077c02 */ /* 0x000fe20008000f00 */
[----:B------:R-:W-:-:S04]  /*01d0*/  IMAD.U32 R6, RZ, RZ, UR4 ;  /* 0x00000004ff067e24 */ /* 0x000fc8000f8e00ff */
[----:B------:R-:W-:-:S05]  /*01e0*/  IMAD.WIDE R6, R8, 0x4, R6 ;  /* 0x0000000408067825 */ /* 0x000fca00078e0206 */
[----:B--2---:R0:W-:Y:S04]  /*01f0*/  STG.E desc[UR12][R6.64+-0x20], R11 ;  /* 0xffffe00b06007986 */ /* 0x0041e8000c10190c */
[----:B------:R-:W2:Y:S04]  /*0200*/  LDG.E R13, desc[UR12][R4.64+-0x1c] ;  /* 0xffffe40c040d7981 */ /* 0x000ea8000c1e1900 */
[----:B--2---:R1:W-:Y:S04]  /*0210*/  STG.E desc[UR12][R6.64+-0x1c], R13 ;  /* 0xffffe40d06007986 */ /* 0x0043e8000c10190c */
[----:B------:R-:W2:Y:S04]  /*0220*/  LDG.E R15, desc[UR12][R4.64+-0x18] ;  /* 0xffffe80c040f7981 */ /* 0x000ea8000c1e1900 */
[----:B--2---:R2:W-:Y:S04]  /*0230*/  STG.E desc[UR12][R6.64+-0x18], R15 ;  /* 0xffffe80f06007986 */ /* 0x0045e8000c10190c */
[----:B------:R-:W3:Y:S04]  /*0240*/  LDG.E R17, desc[UR12][R4.64+-0x14] ;  /* 0xffffec0c04117981 */ /* 0x000ee8000c1e1900 */
[----:B---3--:R3:W-:Y:S04]  /*0250*/  STG.E desc[UR12][R6.64+-0x14], R17 ;  /* 0xffffec1106007986 */ /* 0x0087e8000c10190c */
[----:B------:R-:W4:Y:S04]  /*0260*/  LDG.E R19, desc[UR12][R4.64+-0x10] ;  /* 0xfffff00c04137981 */ /* 0x000f28000c1e1900 */
[----:B----4-:R4:W-:Y:S04]  /*0270*/  STG.E desc[UR12][R6.64+-0x10], R19 ;  /* 0xfffff01306007986 */ /* 0x0109e8000c10190c */
[----:B------:R-:W5:Y:S04]  /*0280*/  LDG.E R21, desc[UR12][R4.64+-0xc] ;  /* 0xfffff40c04157981 */ /* 0x000f68000c1e1900 */
[----:B-----5:R5:W-:Y:S04]  /*0290*/  STG.E desc[UR12][R6.64+-0xc], R21 ;  /* 0xfffff41506007986 */ /* 0x020be8000c10190c */
[----:B0-----:R-:W2:Y:S04]  /*02a0*/  LDG.E R11, desc[UR12][R4.64+-0x8] ;  /* 0xfffff80c040b7981 */ /* 0x001ea8000c1e1900 */
[----:B--2---:R0:W-:Y:S04]  /*02b0*/  STG.E desc[UR12][R6.64+-0x8], R11 ;  /* 0xfffff80b06007986 */ /* 0x0041e8000c10190c */
[----:B-1----:R-:W2:Y:S04]  /*02c0*/  LDG.E R13, desc[UR12][R4.64+-0x4] ;  /* 0xfffffc0c040d7981 */ /* 0x002ea8000c1e1900 */
[----:B--2---:R1:W-:Y:S04]  /*02d0*/  STG.E desc[UR12][R6.64+-0x4], R13 ;  /* 0xfffffc0d06007986 */ /* 0x0043e8000c10190c */
[----:B------:R-:W2:Y:S04]  /*02e0*/  LDG.E R15, desc[UR12][R4.64] ;  /* 0x0000000c040f7981 */ /* 0x000ea8000c1e1900 */
[----:B--2---:R2:W-:Y:S04]  /*02f0*/  STG.E desc[UR12][R6.64], R15 ;  /* 0x0000000f06007986 */ /* 0x0045e8000c10190c */
[----:B---3--:R-:W3:Y:S04]  /*0300*/  LDG.E R17, desc[UR12][R4.64+0x4] ;  /* 0x0000040c04117981 */ /* 0x008ee8000c1e1900 */
[----:B---3--:R3:W-:Y:S04]  /*0310*/  STG.E desc[UR12][R6.64+0x4], R17 ;  /* 0x0000041106007986 */ /* 0x0087e8000c10190c */
[----:B----4-:R-:W4:Y:S04]  /*0320*/  LDG.E R19, desc[UR12][R4.64+0x8] ;  /* 0x0000080c04137981 */ /* 0x010f28000c1e1900 */
[----:B----4-:R4:W-:Y:S04]  /*0330*/  STG.E desc[UR12][R6.64+0x8], R19 ;  /* 0x0000081306007986 */ /* 0x0109e8000c10190c */
[----:B-----5:R-:W5:Y:S04]  /*0340*/  LDG.E R21, desc[UR12][R4.64+0xc] ;  /* 0x00000c0c04157981 */ /* 0x020f68000c1e1900 */
[----:B-----5:R4:W-:Y:S04]  /*0350*/  STG.E desc[UR12][R6.64+0xc], R21 ;  /* 0x00000c1506007986 */ /* 0x0209e8000c10190c */
[----:B0-----:R-:W5:Y:S04]  /*0360*/  LDG.E R11, desc[UR12][R4.64+0x10] ;  /* 0x0000100c040b7981 */ /* 0x001f68000c1e1900 */
[----:B-----5:R4:W-:Y:S04]  /*0370*/  STG.E desc[UR12][R6.64+0x10], R11 ;  /* 0x0000100b06007986 */ /* 0x0209e8000c10190c */
[----:B-1----:R-:W5:Y:S04]  /*0380*/  LDG.E R13, desc[UR12][R4.64+0x14] ;  /* 0x0000140c040d7981 */ /* 0x002f68000c1e1900 */
[----:B-----5:R4:W-:Y:S04]  /*0390*/  STG.E desc[UR12][R6.64+0x14], R13 ;  /* 0x0000140d06007986 */ /* 0x0209e8000c10190c */
[----:B--2---:R-:W2:Y:S01]  /*03a0*/  LDG.E R15, desc[UR12][R4.64+0x18] ;  /* 0x0000180c040f7981 */ /* 0x004ea2000c1e1900 */
[----:B------:R-:W-:-:S05]  /*03b0*/  VIADD R9, R9, 0x10 ;  /* 0x0000001009097836 */ /* 0x000fca0000000000 */
[----:B------:R-:W-:Y:S01]  /*03c0*/  ISETP.NE.AND P1, PT, R9, RZ, PT ;  /* 0x000000ff0900720c */ /* 0x000fe20003f25270 */
[----:B--2---:R4:W-:Y:S04]  /*03d0*/  STG.E desc[UR12][R6.64+0x18], R15 ;  /* 0x0000180f06007986 */ /* 0x0049e8000c10190c */
[----:B---3--:R-:W2:Y:S01]  /*03e0*/  LDG.E R17, desc[UR12][R4.64+0x1c] ;  /* 0x00001c0c04117981 */ /* 0x008ea2000c1e1900 */
[----:B------:R-:W-:-:S03]  /*03f0*/  IADD3 R8, PT, PT, R8, 0x10, RZ ;  /* 0x0000001008087810 */ /* 0x000fc60007ffe0ff */
[----:B--2---:R4:W-:Y:S04]  /*0400*/  STG.E desc[UR12][R6.64+0x1c], R17 ;  /* 0x00001c1106007986 */ /* 0x0049e8000c10190c */
[----:B------:R-:W-:Y:S05]  /*0410*/  @P1 BRA `(.L_x_1) ;  /* 0xfffffffc00581947 */ /* 0x000fea000383ffff */
.L_x_0:
[----:B0-----:R-:W-:Y:S05]  /*0420*/  @!P0 EXIT ;  /* 0x000000000000894d */ /* 0x001fea0003800000 */
[----:B------:R-:W-:Y:S02]  /*0430*/  ISETP.GE.U32.AND P0, PT, R10, 0x8, PT ;  /* 0x000000080a00780c */ /* 0x000fe40003f06070 */
[----:B------:R-:W-:-:S04]  /*0440*/  LOP3.LUT R8, R2, 0x7, RZ, 0xc0, !PT ;  /* 0x0000000702087812 */ /* 0x000fc800078ec0ff */
[----:B------:R-:W-:-:S07]  /*0450*/  ISETP.NE.AND P1, PT, R8, RZ, PT ;  /* 0x000000ff0800720c */ /* 0x000fce0003f25270 */
[----:B------:R-:W-:Y:S06]  /*0460*/  @!P0 BRA `(.L_x_2) ;  /* 0x0000000000588947 */ /* 0x000fec0003800000 */
[----:B------:R-:W0:Y:S01]  /*0470*/  LDC.64 R4, c[0x0][0x380] ;  /* 0x0000e000ff047b82 */ /* 0x000e220000000a00 */
[----:B------:R-:W-:-:S07]  /*0480*/  IMAD.IADD R9, R3, 0x1, R0 ;  /* 0x0000000103097824 */ /* 0x000fce00078e0200 */
[----:B----4-:R-:W1:Y:S01]  /*0490*/  LDC.64 R6, c[0x0][0x388] ;  /* 0x0000e200ff067b82 */ /* 0x010e620000000a00 */
[----:B0-----:R-:W-:-:S05]  /*04a0*/  IMAD.WIDE R4, R9, 0x4, R4 ;  /* 0x0000000409047825 */ /* 0x001fca00078e0204 */
[----:B------:R-:W2:Y:S01]  /*04b0*/  LDG.E R11, desc[UR12][R4.64] ;  /* 0x0000000c040b7981 */ /* 0x000ea2000c1e1900 */
[----:B-1----:R-:W-:-:S05]  /*04c0*/  IMAD.WIDE R6, R9, 0x4, R6 ;  /* 0x0000000409067825 */ /* 0x002fca00078e0206 */
[----:B--2---:R0:W-:Y:S04]  /*04d0*/  STG.E desc[UR12][R6.64], R11 ;  /* 0x0000000b06007986 */ /* 0x0041e8000c10190c */
[----:B------:R-:W2:Y:S04]  /*04e0*/  LDG.E R9, desc[UR12][R4.64+0x4] ;  /* 0x0000040c04097981 */ /* 0x000ea8000c1e1900 */
[----:B--2---:R1:W-:Y:S04]  /*04f0*/  STG.E desc[UR12][R6.64+0x4], R9 ;  /* 0x0000040906007986 */ /* 0x0043e8000c10190c */
[----:B------:R-:W2:Y:S04]  /*0500*/  LDG.E R13, desc[UR12][R4.64+0x8] ;  /* 0x0000080c040d7981 */ /* 0x000ea8000c1e1900 */
[----:B--2---:R2:W-:Y:S04]  /*0510*/  STG.E desc[UR12][R6.64+0x8], R13 ;  /* 0x0000080d06007986 */ /* 0x0045e8000c10190c */
[----:B------:R-:W3:Y:S04]  /*0520*/  LDG.E R15, desc[UR12][R4.64+0xc] ;  /* 0x00000c0c040f7981 */ /* 0x000ee8000c1e1900 */
[----:B---3--:R2:W-:Y:S04]  /*0530*/  STG.E desc[UR12][R6.64+0xc], R15 ;  /* 0x00000c0f06007986 */ /* 0x0085e8000c10190c */
[----:B------:R-:W3:Y:S04]  /*0540*/  LDG.E R17, desc[UR12][R4.64+0x10] ;  /* 0x0000100c04117981 */ /* 0x000ee8000c1e1900 */
[----:B---3--:R2:W-:Y:S04]  /*0550*/  STG.E desc[UR12][R6.64+0x10], R17 ;  /* 0x0000101106007986 */ /* 0x0085e8000c10190c */
[----:B------:R-:W3:Y:S04]  /*0560*/  LDG.E R19, desc[UR12][R4.64+0x14] ;  /* 0x0000140c04137981 */ /* 0x000ee8000c1e1900 */
[----:B---3--:R2:W-:Y:S04]  /*0570*/  STG.E desc[UR12][R6.64+0x14], R19 ;  /* 0x0000141306007986 */ /* 0x0085e8000c10190c */
[----:B0-----:R-:W3:Y:S04]  /*0580*/  LDG.E R11, desc[UR12][R4.64+0x18] ;  /* 0x0000180c040b7981 */ /* 0x001ee8000c1e1900 */
[----:B---3--:R2:W-:Y:S04]  /*0590*/  STG.E desc[UR12][R6.64+0x18], R11 ;  /* 0x0000180b06007986 */ /* 0x0085e8000c10190c */
[----:B-1----:R-:W3:Y:S01]  /*05a0*/  LDG.E R9, desc[UR12][R4.64+0x1c] ;  /* 0x00001c0c04097981 */ /* 0x002ee2000c1e1900 */
[----:B------:R-:W-:-:S03]  /*05b0*/  IADD3 R0, PT, PT, R0, 0x8, RZ ;  /* 0x0000000800007810 */ /* 0x000fc60007ffe0ff */
[----:B---3--:R2:W-:Y:S04]  /*05c0*/  STG.E desc[UR12][R6.64+0x1c], R9 ;  /* 0x00001c0906007986 */ /* 0x0085e8000c10190c */
.L_x_2:
[----:B------:R-:W-:Y:S05]  /*05d0*/  @!P1 EXIT ;  /* 0x000000000000994d */ /* 0x000fea0003800000 */
[----:B------:R-:W-:Y:S02]  /*05e0*/  ISETP.GE.U32.AND P0, PT, R8, 0x4, PT ;  /* 0x000000040800780c */ /* 0x000fe40003f06070 */
[----:B------:R-:W-:-:S04]  /*05f0*/  LOP3.LUT R2, R2, 0x3, RZ, 0xc0, !PT ;  /* 0x0000000302027812 */ /* 0x000fc800078ec0ff */
[----:B------:R-:W-:-:S07]  /*0600*/  ISETP.NE.AND P1, PT, R2, RZ, PT ;  /* 0x000000ff0200720c */ /* 0x000fce0003f25270 */
[----:B------:R-:W-:Y:S06]  /*0610*/  @!P0 BRA `(.L_x_3) ;  /* 0x0000000000388947 */ /* 0x000fec0003800000 */
[----:B------:R-:W0:Y:S01]  /*0620*/  LDC.64 R4, c[0x0][0x380] ;  /* 0x0000e000ff047b82 */ /* 0x000e220000000a00 */
[----:B--2-4-:R-:W-:-:S07]  /*0630*/  IMAD.IADD R11, R3, 0x1, R0 ;  /* 0x00000001030b7824 */ /* 0x014fce00078e0200 */
[----:B------:R-:W1:Y:S01]  /*0640*/  LDC.64 R6, c[0x0][0x388] ;  /* 0x0000e200ff067b82 */ /* 0x000e620000000a00 */
        /* <DEDUP_REMOVED lines=8> */
[----:B------:R-:W2:Y:S01]  /*06d0*/  LDG.E R15, desc[UR12][R4.64+0xc] ;  /* 0x00000c0c040f7981 */ /* 0x000ea2000c1e1900 */
[----:B------:R-:W-:-:S03]  /*06e0*/  IADD3 R0, PT, PT, R0, 0x4, RZ ;  /* 0x0000000400007810 */ /* 0x000fc60007ffe0ff */
[----:B--2---:R0:W-:Y:S04]  /*06f0*/  STG.E desc[UR12][R6.64+0xc], R15 ;  /* 0x00000c0f06007986 */ /* 0x0041e8000c10190c */
.L_x_3:
[----:B------:R-:W-:Y:S05]  /*0700*/  @!P1 EXIT ;  /* 0x000000000000994d */ /* 0x000fea0003800000 */
[----:B0-2---:R-:W0:Y:S01]  /*0710*/  LDC.64 R8, c[0x0][0x380] ;  /* 0x0000e000ff087b82 */ /* 0x005e220000000a00 */
[----:B----4-:R-:W-:Y:S01]  /*0720*/  IMAD.IADD R11, R3, 0x1, R0 ;  /* 0x00000001030b7824 */ /* 0x010fe200078e0200 */
[----:B------:R-:W-:-:S06]  /*0730*/  IADD3 R0, PT, PT, -R2, RZ, RZ ;  /* 0x000000ff02007210 */ /* 0x000fcc0007ffe1ff */
[----:B------:R-:W1:Y:S02]  /*0740*/  LDC.64 R6, c[0x0][0x388] ;  /* 0x0000e200ff067b82 */ /* 0x000e640000000a00 */
.L_x_4:
[----:B0-2---:R-:W-:-:S06]  /*0750*/  IMAD.WIDE R4, R11, 0x4, R8 ;  /* 0x000000040b047825 */ /* 0x005fcc00078e0208 */
[----:B------:R-:W2:Y:S01]  /*0760*/  LDG.E R5, desc[UR12][R4.64] ;  /* 0x0000000c04057981 */ /* 0x000ea2000c1e1900 */
[----:B------:R-:W-:Y:S02]  /*0770*/  VIADD R0, R0, 0x1 ;  /* 0x0000000100007836 */ /* 0x000fe40000000000 */
[C---:B-1----:R-:W-:Y:S01]  /*0780*/  IMAD.WIDE R2, R11.reuse, 0x4, R6 ;  /* 0x000000040b027825 */ /* 0x042fe200078e0206 */
[----:B------:R-:W-:Y:S02]  /*0790*/  IADD3 R11, PT, PT, R11, 0x1, RZ ;  /* 0x000000010b0b7810 */ /* 0x000fe40007ffe0ff */
[----:B------:R-:W-:Y:S02]  /*07a0*/  ISETP.NE.AND P0, PT, R0, RZ, PT ;  /* 0x000000ff0000720c */ /* 0x000fe40003f05270 */
[----:B--2---:R2:W-:Y:S11]  /*07b0*/  STG.E desc[UR12][R2.64], R5 ;  /* 0x0000000502007986 */ /* 0x0045f6000c10190c */
[----:B------:R-:W-:Y:S05]  /*07c0*/  @P0 BRA `(.L_x_4) ;  /* 0xfffffffc00e00947 */ /* 0x000fea000383ffff */
[----:B------:R-:W-:Y:S05]  /*07d0*/  EXIT ;  /* 0x000000000000794d */ /* 0x000fea0003800000 */
.L_x_5:
[----:B------:R-:W-:-:S00]  /*07e0*/  BRA `(.L_x_5) ;  /* 0xfffffffc00fc7947 */ /* 0x000fc0000383ffff */
[----:B------:R-:W-:-:S00]  /*07f0*/  NOP ;  /* 0x0000000000007918 */ /* 0x000fc00000000000 */
        /* <DEDUP_REMOVED lines=8> */
.L_x_131:


//--------------------- .text._Z14initialize_k_sPii --------------------------
	.section	.text._Z14initialize_k_sPii,"ax",@progbits
	.align	128
        .global         _Z14initialize_k_sPii
        .type           _Z14initialize_k_sPii,@function
        .size           _Z14initialize_k_sPii,(.L_x_132 - _Z14initialize_k_sPii)
        .other          _Z14initialize_k_sPii,@"STO_CUDA_ENTRY STV_DEFAULT"
_Z14initialize_k_sPii:
.text._Z14initialize_k_sPii:
        /* <DEDUP_REMOVED lines=16> */
[----:B------:R-:W1:Y:S01]  /*0100*/  LDCU.64 UR4, c[0x0][0x380] ;  /* 0x00007000ff0477ac */ /* 0x000e620008000a00 */
[----:B------:R-:W-:Y:S01]  /*0110*/  LOP3.LUT R7, R6, 0x7ffffff8, RZ, 0xc0, !PT ;  /* 0x7ffffff806077812 */ /* 0x000fe200078ec0ff */
[----:B------:R-:W-:-:S04]  /*0120*/  IMAD.MOV.U32 R9, RZ, RZ, R0 ;  /* 0x000000ffff097224 */ /* 0x000fc800078e0000 */
[----:B------:R-:W-:Y:S01]  /*0130*/  IMAD.MOV R4, RZ, RZ, -R7 ;  /* 0x000000ffff047224 */ /* 0x000fe200078e0a07 */
[----:B-1----:R-:W-:-:S04]  /*0140*/  UIADD3 UR4, UP0, UPT, UR4, 0x10, URZ ;  /* 0x0000001004047890 */ /* 0x002fc8000ff1e0ff */
[----:B------:R-:W-:-:S12]  /*0150*/  UIADD3.X UR5, UPT, UPT, URZ, UR5, URZ, UP0, !UPT ;  /* 0x00000005ff057290 */ /* 0x000fd800087fe4ff */
.L_x_7:
[----:B------:R-:W-:Y:S01]  /*0160*/  VIADD R4, R4, 0x8 ;  /* 0x0000000804047836 */ /* 0x000fe20000000000 */
[----:B-1----:R-:W-:Y:S01]  /*0170*/  MOV R2, UR4 ;  /* 0x0000000400027c02 */ /* 0x002fe20008000f00 */
[----:B------:R-:W-:-:S03]  /*0180*/  IMAD.U32 R3, RZ, RZ, UR5 ;  /* 0x00000005ff037e24 */ /* 0x000fc6000f8e00ff */
[----:B------:R-:W-:Y:S01]  /*0190*/  ISETP.NE.AND P1, PT, R4, RZ, PT ;  /* 0x000000ff0400720c */ /* 0x000fe20003f25270 */
[C---:B------:R-:W-:Y:S01]  /*01a0*/  IMAD.WIDE R2, R9.reuse, 0x4, R2 ;  /* 0x0000000409027825 */ /* 0x040fe200078e0202 */
[----:B------:R-:W-:-:S04]  /*01b0*/  IADD3 R9, PT, PT, R9, 0x8, RZ ;  /* 0x0000000809097810 */ /* 0x000fc80007ffe0ff */
[----:B0-----:R1:W-:Y:S04]  /*01c0*/  STG.E desc[UR6][R2.64+-0x10], R5 ;  /* 0xfffff00502007986 */ /* 0x0013e8000c101906 */
[----:B------:R1:W-:Y:S04]  /*01d0*/  STG.E desc[UR6][R2.64+-0xc], R5 ;  /* 0xfffff40502007986 */ /* 0x0003e8000c101906 */
[----:B------:R1:W-:Y:S04]  /*01e0*/  STG.E desc[UR6][R2.64+-0x8], R5 ;  /* 0xfffff80502007986 */ /* 0x0003e8000c101906 */
[----:B------:R1:W-:Y:S04]  /*01f0*/  STG.E desc[UR6][R2.64+-0x4], R5 ;  /* 0xfffffc0502007986 */ /* 0x0003e8000c101906 */
[----:B------:R1:W-:Y:S04]  /*0200*/  STG.E desc[UR6][R2.64], R5 ;  /* 0x0000000502007986 */ /* 0x0003e8000c101906 */
[----:B------:R1:W-:Y:S04]  /*0210*/  STG.E desc[UR6][R2.64+0x4], R5 ;  /* 0x0000040502007986 */ /* 0x0003e8000c101906 */
[----:B------:R1:W-:Y:S04]  /*0220*/  STG.E desc[UR6][R2.64+0x8], R5 ;  /* 0x0000080502007986 */ /* 0x0003e8000c101906 */
[----:B------:R1:W-:Y:S01]  /*0230*/  STG.E desc[UR6][R2.64+0xc], R5 ;  /* 0x00000c0502007986 */ /* 0x0003e2000c101906 */
[----:B------:R-:W-:Y:S05]  /*0240*/  @P1 BRA `(.L_x_7) ;  /* 0xfffffffc00c41947 */ /* 0x000fea000383ffff */
.L_x_6:
[----:B0-----:R-:W-:Y:S05]  /*0250*/  @!P0 EXIT ;  /* 0x000000000000894d */ /* 0x001fea0003800000 */
[----:B------:R-:W-:Y:S02]  /*0260*/  ISETP.GE.U32.AND P0, PT, R8, 0x4, PT ;  /* 0x000000040800780c */ /* 0x000fe40003f06070 */
[----:B------:R-:W-:-:S04]  /*0270*/  LOP3.LUT R4, R6, 0x3, RZ, 0xc0, !PT ;  /* 0x0000000306047812 */ /* 0x000fc800078ec0ff */
[----:B------:R-:W-:-:S07]  /*0280*/  ISETP.NE.AND P1, PT, R4, RZ, PT ;  /* 0x000000ff0400720c */ /* 0x000fce0003f25270 */
[----:B------:R-:W-:Y:S06]  /*0290*/  @!P0 BRA `(.L_x_8) ;  /* 0x0000000000208947 */ /* 0x000fec0003800000 */
[----:B-1----:R-:W0:Y:S01]  /*02a0*/  LDC.64 R2, c[0x0][0x380] ;  /* 0x0000e000ff027b82 */ /* 0x002e220000000a00 */
[----:B------:R-:W-:Y:S02]  /*02b0*/  IMAD.IADD R9, R0, 0x1, R7 ;  /* 0x0000000100097824 */ /* 0x000fe400078e0207 */
[----:B------:R-:W-:Y:S02]  /*02c0*/  VIADD R7, R7, 0x4 ;  /* 0x0000000407077836 */ /* 0x000fe40000000000 */
[----:B0-----:R-:W-:-:S05]  /*02d0*/  IMAD.WIDE R2, R9, 0x4, R2 ;  /* 0x0000000409027825 */ /* 0x001fca00078e0202 */
[----:B------:R0:W-:Y:S04]  /*02e0*/  STG.E desc[UR6][R2.64], R5 ;  /* 0x0000000502007986 */ /* 0x0001e8000c101906 */
[----:B------:R0:W-:Y:S04]  /*02f0*/  STG.E desc[UR6][R2.64+0x4], R5 ;  /* 0x0000040502007986 */ /* 0x0001e8000c101906 */
[----:B------:R0:W-:Y:S04]  /*0300*/  STG.E desc[UR6][R2.64+0x8], R5 ;  /* 0x0000080502007986 */ /* 0x0001e8000c101906 */
[----:B------:R0:W-:Y:S02]  /*0310*/  STG.E desc[UR6][R2.64+0xc], R5 ;  /* 0x00000c0502007986 */ /* 0x0001e4000c101906 */
.L_x_8:
[----:B------:R-:W-:Y:S05]  /*0320*/  @!P1 EXIT ;  /* 0x000000000000994d */ /* 0x000fea0003800000 */
[----:B------:R-:W-:Y:S02]  /*0330*/  ISETP.NE.AND P0, PT, R4, 0x1, PT ;  /* 0x000000010400780c */ /* 0x000fe40003f05270 */
[----:B------:R-:W-:-:S04]  /*0340*/  LOP3.LUT R4, R6, 0x1, RZ, 0xc0, !PT ;  /* 0x0000000106047812 */ /* 0x000fc800078ec0ff */
[----:B------:R-:W-:-:S07]  /*0350*/  ISETP.NE.U32.AND P1, PT, R4, 0x1, PT ;  /* 0x000000010400780c */ /* 0x000fce0003f25070 */
[----:B01----:R-:W0:Y:S01]  /*0360*/  @P0 LDC.64 R2, c[0x0][0x380] ;  /* 0x0000e000ff020b82 */ /* 0x003e220000000a00 */
[----:B------:R-:W-:-:S05]  /*0370*/  @P0 IADD3 R9, PT, PT, R0, R7, RZ ;  /* 0x0000000700090210 */ /* 0x000fca0007ffe0ff */
[----:B0-----:R-:W-:-:S05]  /*0380*/  @P0 IMAD.WIDE R2, R9, 0x4, R2 ;  /* 0x0000000409020825 */ /* 0x001fca00078e0202 */
[----:B------:R0:W-:Y:S04]  /*0390*/  @P0 STG.E desc[UR6][R2.64], R5 ;  /* 0x0000000502000986 */ /* 0x0001e8000c101906 */
[----:B------:R0:W-:Y:S01]  /*03a0*/  @P0 STG.E desc[UR6][R2.64+0x4], R5 ;  /* 0x0000040502000986 */ /* 0x0001e2000c101906 */
[----:B------:R-:W-:Y:S05]  /*03b0*/  @P1 EXIT ;  /* 0x000000000000194d */ /* 0x000fea0003800000 */
[----:B0-----:R-:W0:Y:S01]  /*03c0*/  LDC.64 R2, c[0x0][0x380] ;  /* 0x0000e000ff027b82 */ /* 0x001e220000000a00 */
[----:B------:R-:W-:-:S05]  /*03d0*/  @P0 VIADD R7, R7, 0x2 ;  /* 0x0000000207070836 */ /* 0x000fca0000000000 */
[----:B------:R-:W-:-:S05]  /*03e0*/  IADD3 R7, PT, PT, R0, R7, RZ ;  /* 0x0000000700077210 */ /* 0x000fca0007ffe0ff */
[----:B0-----:R-:W-:-:S05]  /*03f0*/  IMAD.WIDE R2, R7, 0x4, R2 ;  /* 0x0000000407027825 */ /* 0x001fca00078e0202 */
[----:B------:R-:W-:Y:S01]  /*0400*/  STG.E desc[UR6][R2.64], R5 ;  /* 0x0000000502007986 */ /* 0x000fe2000c101906 */
[----:B------:R-:W-:Y:S05]  /*0410*/  EXIT ;  /* 0x000000000000794d */ /* 0x000fea0003800000 */
.L_x_9:
        /* <DEDUP_REMOVED lines=14> */
.L_x_132:


//--------------------- .text._Z14initialize_l_sPii --------------------------
	.section	.text._Z14initialize_l_sPii,"ax",@progbits
	.align	128
        .global         _Z14initialize_l_sPii
        .type           _Z14initialize_l_sPii,@function
        .size           _Z14initialize_l_sPii,(.L_x_133 - _Z14initialize_l_sPii)
        .other          _Z14initialize_l_sPii,@"STO_CUDA_ENTRY STV_DEFAULT"
_Z14initialize_l_sPii:
.text._Z14initialize_l_sPii:
        /* <DEDUP_REMOVED lines=18> */
[----:B------:R-:W-:Y:S01]  /*0120*/  IMAD.MOV.U32 R7, RZ, RZ, RZ ;  /* 0x000000ffff077224 */ /* 0x000fe200078e00ff */
[----:B------:R-:W-:Y:S01]  /*0130*/  MOV R9, R3 ;  /* 0x0000000300097202 */ /* 0x000fe20000000f00 */
[----:B-1----:R-:W-:-:S04]  /*0140*/  UIADD3 UR4, UP0, UPT, UR4, 0x10, URZ ;  /* 0x0000001004047890 */ /* 0x002fc8000ff1e0ff */
[----:B------:R-:W-:-:S12]  /*0150*/  UIADD3.X UR5, UPT, UPT, URZ, UR5, URZ, UP0, !UPT ;  /* 0x00000005ff057290 */ /* 0x000fd800087fe4ff */
.L_x_11:
[----:B-1----:R-:W-:Y:S01]  /*0160*/  IMAD.U32 R4, RZ, RZ, UR4 ;  /* 0x00000004ff047e24 */ /* 0x002fe2000f8e00ff */
[C---:B------:R-:W-:Y:S01]  /*0170*/  IADD3 R11, PT, PT, R7.reuse, 0x1, RZ ;  /* 0x00000001070b7810 */ /* 0x040fe20007ffe0ff */
[----:B------:R-:W-:Y:S01]  /*0180*/  IMAD.U32 R5, RZ, RZ, UR5 ;  /* 0x00000005ff057e24 */ /* 0x000fe2000f8e00ff */
[C---:B------:R-:W-:Y:S01]  /*0190*/  IADD3 R17, PT, PT, R7.reuse, 0x4, RZ ;  /* 0x0000000407117810 */ /* 0x040fe20007ffe0ff */
[C---:B------:R-:W-:Y:S01]  /*01a0*/  VIADD R13, R7.reuse, 0x2 ;  /* 0x00000002070d7836 */ /* 0x040fe20000000000 */
[----:B------:R-:W-:Y:S01]  /*01b0*/  IADD3 R23, PT, PT, R7, 0x7, RZ ;  /* 0x0000000707177810 */ /* 0x000fe20007ffe0ff */
[----:B------:R-:W-:-:S04]  /*01c0*/  IMAD.WIDE R4, R9, 0x4, R4 ;  /* 0x0000000409047825 */ /* 0x000fc800078e0204 */
[C---:B------:R-:W-:Y:S01]  /*01d0*/  VIADD R15, R7.reuse, 0x3 ;  /* 0x00000003070f7836 */ /* 0x040fe20000000000 */
[----:B0-----:R0:W-:Y:S01]  /*01e0*/  STG.E desc[UR6][R4.64+-0x10], R7 ;  /* 0xfffff00704007986 */ /* 0x0011e2000c101906 */
[C---:B------:R-:W-:Y:S02]  /*01f0*/  VIADD R19, R7.reuse, 0x5 ;  /* 0x0000000507137836 */ /* 0x040fe40000000000 */
[----:B------:R-:W-:Y:S01]  /*0200*/  VIADD R21, R7, 0x6 ;  /* 0x0000000607157836 */ /* 0x000fe20000000000 */
[----:B------:R1:W-:Y:S01]  /*0210*/  STG.E desc[UR6][R4.64+-0xc], R11 ;  /* 0xfffff40b04007986 */ /* 0x0003e2000c101906 */
[----:B------:R-:W-:-:S03]  /*0220*/  VIADD R9, R9, 0x8 ;  /* 0x0000000809097836 */ /* 0x000fc60000000000 */
[----:B------:R1:W-:Y:S01]  /*0230*/  STG.E desc[UR6][R4.64+-0x8], R13 ;  /* 0xfffff80d04007986 */ /* 0x0003e2000c101906 */
[----:B0-----:R-:W-:-:S03]  /*0240*/  VIADD R7, R7, 0x8 ;  /* 0x0000000807077836 */ /* 0x001fc60000000000 */
[----:B------:R1:W-:Y:S02]  /*0250*/  STG.E desc[UR6][R4.64+-0x4], R15 ;  /* 0xfffffc0f04007986 */ /* 0x0003e4000c101906 */
[----:B------:R-:W-:Y:S02]  /*0260*/  ISETP.NE.AND P1, PT, R7, R0, PT ;  /* 0x000000000700720c */ /* 0x000fe40003f25270 */
[----:B------:R1:W-:Y:S04]  /*0270*/  STG.E desc[UR6][R4.64], R17 ;  /* 0x0000001104007986 */ /* 0x0003e8000c101906 */
[----:B------:R1:W-:Y:S04]  /*0280*/  STG.E desc[UR6][R4.64+0x4], R19 ;  /* 0x0000041304007986 */ /* 0x0003e8000c101906 */
[----:B------:R1:W-:Y:S04]  /*0290*/  STG.E desc[UR6][R4.64+0x8], R21 ;  /* 0x0000081504007986 */ /* 0x0003e8000c101906 */
[----:B------:R1:W-:Y:S01]  /*02a0*/  STG.E desc[UR6][R4.64+0xc], R23 ;  /* 0x00000c1704007986 */ /* 0x0003e2000c101906 */
[----:B------:R-:W-:Y:S05]  /*02b0*/  @P1 BRA `(.L_x_11) ;  /* 0xfffffffc00a81947 */ /* 0x000fea000383ffff */
.L_x_10:
[----:B0-----:R-:W-:Y:S05]  /*02c0*/  @!P0 EXIT ;  /* 0x000000000000894d */ /* 0x001fea0003800000 */
[----:B------:R-:W-:Y:S02]  /*02d0*/  ISETP.GE.U32.AND P0, PT, R6, 0x4, PT ;  /* 0x000000040600780c */ /* 0x000fe40003f06070 */
[----:B------:R-:W-:-:S04]  /*02e0*/  LOP3.LUT R8, R2, 0x3, RZ, 0xc0, !PT ;  /* 0x0000000302087812 */ /* 0x000fc800078ec0ff */
[----:B------:R-:W-:-:S07]  /*02f0*/  ISETP.NE.AND P1, PT, R8, RZ, PT ;  /* 0x000000ff0800720c */ /* 0x000fce0003f25270 */
[----:B------:R-:W-:Y:S06]  /*0300*/  @!P0 BRA `(.L_x_12) ;  /* 0x00000000002c8947 */ /* 0x000fec0003800000 */
[----:B-1----:R-:W0:Y:S01]  /*0310*/  LDC.64 R4, c[0x0][0x380] ;  /* 0x0000e000ff047b82 */ /* 0x002e220000000a00 */
[----:B------:R-:W-:Y:S01]  /*0320*/  IADD3 R7, PT, PT, R3, R0, RZ ;  /* 0x0000000003077210 */ /* 0x000fe20007ffe0ff */
[C---:B------:R-:W-:Y:S02]  /*0330*/  VIADD R9, R0.reuse, 0x1 ;  /* 0x0000000100097836 */ /* 0x040fe40000000000 */
[C---:B------:R-:W-:Y:S02]  /*0340*/  VIADD R11, R0.reuse, 0x3 ;  /* 0x00000003000b7836 */ /* 0x040fe40000000000 */
[----:B0-----:R-:W-:Y:S01]  /*0350*/  IMAD.WIDE R4, R7, 0x4, R4 ;  /* 0x0000000407047825 */ /* 0x001fe200078e0204 */
[----:B------:R-:W-:-:S04]  /*0360*/  IADD3 R7, PT, PT, R0, 0x2, RZ ;  /* 0x0000000200077810 */ /* 0x000fc80007ffe0ff */
[----:B------:R-:W-:Y:S04]  /*0370*/  STG.E desc[UR6][R4.64+0x4], R9 ;  /* 0x0000040904007986 */ /* 0x000fe8000c101906 */
[----:B------:R-:W-:Y:S04]  /*0380*/  STG.E desc[UR6][R4.64+0x8], R7 ;  /* 0x0000080704007986 */ /* 0x000fe8000c101906 */
[----:B------:R-:W-:Y:S04]  /*0390*/  STG.E desc[UR6][R4.64+0xc], R11 ;  /* 0x00000c0b04007986 */ /* 0x000fe8000c101906 */
[----:B------:R0:W-:Y:S02]  /*03a0*/  STG.E desc[UR6][R4.64], R0 ;  /* 0x0000000004007986 */ /* 0x0001e4000c101906 */
[----:B0-----:R-:W-:-:S07]  /*03b0*/  IADD3 R0, PT, PT, R0, 0x4, RZ ;  /* 0x0000000400007810 */ /* 0x001fce0007ffe0ff */
.L_x_12:
[----:B------:R-:W-:Y:S05]  /*03c0*/  @!P1 EXIT ;  /* 0x000000000000994d */ /* 0x000fea0003800000 */
[----:B------:R-:W-:Y:S02]  /*03d0*/  ISETP.NE.AND P0, PT, R8, 0x1, PT ;  /* 0x000000010800780c */ /* 0x000fe40003f05270 */
[----:B------:R-:W-:-:S04]  /*03e0*/  LOP3.LUT R2, R2, 0x1, RZ, 0xc0, !PT ;  /* 0x0000000102027812 */ /* 0x000fc800078ec0ff */
[----:B------:R-:W-:-:S07]  /*03f0*/  ISETP.NE.U32.AND P1, PT, R2, 0x1, PT ;  /* 0x000000010200780c */ /* 0x000fce0003f25070 */
[----:B------:R-:W-:Y:S06]  /*0400*/  @!P0 BRA `(.L_x_13) ;  /* 0x00000000001c8947 */ /* 0x000fec0003800000 */
[----:B-1----:R-:W0:Y:S01]  /*0410*/  LDC.64 R4, c[0x0][0x380] ;  /* 0x0000e000ff047b82 */ /* 0x002e220000000a00 */
[----:B------:R-:W-:Y:S01]  /*0420*/  IMAD.IADD R7, R3, 0x1, R0 ;  /* 0x0000000103077824 */ /* 0x000fe200078e0200 */
[----:B------:R-:W-:-:S03]  /*0430*/  IADD3 R9, PT, PT, R0, 0x1, RZ ;  /* 0x0000000100097810 */ /* 0x000fc60007ffe0ff */
[----:B0-----:R-:W-:-:S05]  /*0440*/  IMAD.WIDE R4, R7, 0x4, R4 ;  /* 0x0000000407047825 */ /* 0x001fca00078e0204 */
[----:B------:R-:W-:Y:S04]  /*0450*/  STG.E desc[UR6][R4.64+0x4], R9 ;  /* 0x0000040904007986 */ /* 0x000fe8000c101906 */
[----:B------:R0:W-:Y:S02]  /*0460*/  STG.E desc[UR6][R4.64], R0 ;  /* 0x0000000004007986 */ /* 0x0001e4000c101906 */
[----:B0-----:R-:W-:-:S07]  /*0470*/  VIADD R0, R0, 0x2 ;  /* 0x0000000200007836 */ /* 0x001fce0000000000 */
.L_x_13:
[----:B------:R-:W-:Y:S05]  /*0480*/  @P1 EXIT ;  /* 0x000000000000194d */ /* 0x000fea0003800000 */
[----:B-1----:R-:W0:Y:S01]  /*0490*/  LDC.64 R4, c[0x0][0x380] ;  /* 0x0000e000ff047b82 */ /* 0x002e220000000a00 */
[----:B------:R-:W-:-:S05]  /*04a0*/  IADD3 R3, PT, PT, R3, R0, RZ ;  /* 0x0000000003037210 */ /* 0x000fca0007ffe0ff */
[----:B0-----:R-:W-:-:S05]  /*04b0*/  IMAD.WIDE R2, R3, 0x4, R4 ;  /* 0x0000000403027825 */ /* 0x001fca00078e0204 */
[----:B------:R-:W-:Y:S01]  /*04c0*/  STG.E desc[UR6][R2.64], R0 ;  /* 0x0000000002007986 */ /* 0x000fe2000c101906 */
[----:B------:R-:W-:Y:S05]  /*04d0*/  EXIT ;  /* 0x000000000000794d */ /* 0x000fea0003800000 */
.L_x_14:
        /* <DEDUP_REMOVED lines=10> */
.L_x_133:


//--------------------- .text._Z13kernelRotatePPfiiiS_S_ --------------------------
	.section	.text._Z13kernelRotatePPfiiiS_S_,"ax",@progbits
	.align	128
        .global         _Z13kernelRotatePPfiiiS_S_
        .type           _Z13kernelRotatePPfiiiS_S_,@function
        .size           _Z13kernelRotatePPfiiiS_S_,(.L_x_134 - _Z13kernelRotatePPfiiiS_S_)
        .other          _Z13kernelRotatePPfiiiS_S_,@"STO_CUDA_ENTRY STV_DEFAULT"
_Z13kernelRotatePPfiiiS_S_:
.text._Z13kernelRotatePPfiiiS_S_:
[----:B------:R-:W-:Y:S01]  /*0000*/  LDC R1, c[0x0][0x37c] ;  /* 0x0000df00ff017b82 */ /* 0x000fe20000000800 */
[----:B------:R-:W0:Y:S07]  /*0010*/  S2R R3, SR_TID.X ;  /* 0x0000000000037919 */ /* 0x000e2e0000002100 */
[----:B------:R-:W0:Y:S01]  /*0020*/  S2UR UR4, SR_CTAID.X ;  /* 0x00000000000479c3 */ /* 0x000e220000002500 */
[----:B------:R-:W1:Y:S07]  /*0030*/  LDCU UR6, c[0x0][0x390] ;  /* 0x00007200ff0677ac */ /* 0x000e6e0008000800 */
[----:B------:R-:W0:Y:S02]  /*0040*/  LDC R0, c[0x0][0x360] ;  /* 0x0000d800ff007b82 */ /* 0x000e240000000800 */
[----:B0-----:R-:W-:-:S05]  /*0050*/  IMAD R0, R0, UR4, R3 ;  /* 0x0000000400007c24 */ /* 0x001fca000f8e0203 */
[----:B-1----:R-:W-:-:S13]  /*0060*/  ISETP.GE.AND P0, PT, R0, UR6, PT ;  /* 0x0000000600007c0c */ /* 0x002fda000bf06270 */
[----:B------:R-:W-:Y:S05]  /*0070*/  @P0 EXIT ;  /* 0x000000000000094d */ /* 0x000fea0003800000 */
[----:B------:R-:W0:Y:S01]  /*0080*/  LDC.64 R10, c[0x0][0x388] ;  /* 0x0000e200ff0a7b82 */ /* 0x000e220000000a00 */
[----:B------:R-:W1:Y:S07]  /*0090*/  LDCU.64 UR4, c[0x0][0x358] ;  /* 0x00006b00ff0477ac */ /* 0x000e6e0008000a00 */
[----:B------:R-:W2:Y:S08]  /*00a0*/  LDC.64 R8, c[0x0][0x380] ;  /* 0x0000e000ff087b82 */ /* 0x000eb00000000a00 */
[----:B------:R-:W3:Y:S08]  /*00b0*/  LDC.64 R4, c[0x0][0x3a0] ;  /* 0x0000e800ff047b82 */ /* 0x000ef00000000a00 */
[----:B------:R-:W4:Y:S01]  /*00c0*/  LDC.64 R2, c[0x0][0x398] ;  /* 0x0000e600ff027b82 */ /* 0x000f220000000a00 */
[----:B0-----:R-:W-:-:S02]  /*00d0*/  IMAD R7, R0, UR6, R10 ;  /* 0x0000000600077c24 */ /* 0x001fc4000f8e020a */
[----:B------:R-:W-:Y:S02]  /*00e0*/  IMAD R11, R0, UR6, R11 ;  /* 0x00000006000b7c24 */ /* 0x000fe4000f8e020b */
[----:B--2---:R-:W-:-:S04]  /*00f0*/  IMAD.WIDE R6, R7, 0x4, R8 ;  /* 0x0000000407067825 */ /* 0x004fc800078e0208 */
[----:B------:R-:W-:Y:S02]  /*0100*/  IMAD.WIDE R8, R11, 0x4, R8 ;  /* 0x000000040b087825 */ /* 0x000fe400078e0208 */
[----:B-1----:R-:W2:Y:S04]  /*0110*/  LDG.E R11, desc[UR4][R6.64] ;  /* 0x00000004060b7981 */ /* 0x002ea8000c1e1900 */
[----:B---3--:R-:W2:Y:S04]  /*0120*/  LDG.E R4, desc[UR4][R4.64] ;  /* 0x0000000404047981 */ /* 0x008ea8000c1e1900 */
[----:B------:R-:W2:Y:S04]  /*0130*/  LDG.E R13, desc[UR4][R8.64] ;  /* 0x00000004080d7981 */ /* 0x000ea8000c1e1900 */
[----:B----4-:R-:W3:Y:S01]  /*0140*/  LDG.E R2, desc[UR4][R2.64] ;  /* 0x0000000402027981 */ /* 0x010ee2000c1e1900 */
[C---:B--2---:R-:W-:Y:S01]  /*0150*/  FFMA R0, R4.reuse, R11, R13 ;  /* 0x0000000b04007223 */ /* 0x044fe2000000000d */
[----:B------:R-:W-:-:S03]  /*0160*/  FFMA R10, -R4, R13, R11 ;  /* 0x0000000d040a7223 */ /* 0x000fc6000000010b */
[C---:B---3--:R-:W-:Y:S01]  /*0170*/  FFMA R11, -R2.reuse, R0, R11 ;  /* 0x00000000020b7223 */ /* 0x048fe2000000010b */
[----:B------:R-:W-:-:S04]  /*0180*/  FFMA R13, R2, R10, R13 ;  /* 0x0000000a020d7223 */ /* 0x000fc8000000000d */
[----:B------:R-:W-:Y:S04]  /*0190*/  STG.E desc[UR4][R6.64], R11 ;  /* 0x0000000b06007986 */ /* 0x000fe8000c101904 */
[----:B------:R-:W-:Y:S01]  /*01a0*/  STG.E desc[UR4][R8.64], R13 ;  /* 0x0000000d08007986 */ /* 0x000fe2000c101904 */
[----:B------:R-:W-:Y:S05]  /*01b0*/  EXIT ;  /* 0x000000000000794d */ /* 0x000fea0003800000 */
.L_x_15:
        /* <DEDUP_REMOVED lines=12> */
.L_x_134:


//--------------------- .text._Z12kernelRotatePfiiiS_S_ --------------------------
	.section	.text._Z12kernelRotatePfiiiS_S_,"ax",@progbits
	.align	128
        .global         _Z12kernelRotatePfiiiS_S_
        .type           _Z12kernelRotatePfiiiS_S_,@function
        .size           _Z12kernelRotatePfiiiS_S_,(.L_x_130 - _Z12kernelRotatePfiiiS_S_)
        .other          _Z12kernelRotatePfiiiS_S_,@"STO_CUDA_ENTRY STV_DEFAULT"
_Z12kernelRotatePfiiiS_S_:
.text._Z12kernelRotatePfiiiS_S_:
        /* <DEDUP_REMOVED lines=10> */
[----:B------:R-:W2:Y:S01]  /*00a0*/  LDC.64 R12, c[0x0][0x380] ;  /* 0x0000e000ff0c7b82 */ /* 0x000ea20000000a00 */
[----:B0-----:R-:W-:Y:S02]  /*00b0*/  IMAD R17, R5, UR6, R5 ;  /* 0x0000000605117c24 */ /* 0x001fe4000f8e0205 */
[----:B------:R-:W-:-:S02]  /*00c0*/  IMAD R15, R4, UR6, R4 ;  /* 0x00000006040f7c24 */ /* 0x000fc4000f8e0204 */
[----:B--2---:R-:W-:-:S04]  /*00d0*/  IMAD.WIDE R16, R17, 0x4, R12 ;  /* 0x0000000411107825 */ /* 0x004fc800078e020c */
[----:B------:R-:W-:Y:S01]  /*00e0*/  IMAD.WIDE R14, R15, 0x4, R12 ;  /* 0x000000040f0e7825 */ /* 0x000fe200078e020c */
[----:B-1----:R-:W2:Y:S03]  /*00f0*/  LDG.E R3, desc[UR4][R16.64] ;  /* 0x0000000410037981 */ /* 0x002ea6000c1e1900 */
[----:B------:R-:W-:Y:S01]  /*0100*/  IMAD R5, R4, UR6, R5 ;  /* 0x0000000604057c24 */ /* 0x000fe2000f8e0205 */
[----:B------:R-:W2:Y:S03]  /*0110*/  LDG.E R2, desc[UR4][R14.64] ;  /* 0x000000040e027981 */ /* 0x000ea6000c1e1900 */
[----:B------:R-:W-:-:S05]  /*0120*/  IMAD.WIDE R12, R5, 0x4, R12 ;  /* 0x00000004050c7825 */ /* 0x000fca00078e020c */
[----:B------:R-:W3:Y:S01]  /*0130*/  LDG.E R0, desc[UR4][R12.64] ;  /* 0x000000040c007981 */ /* 0x000ee2000c1e1900 */
[----:B------:R-:W-:Y:S02]  /*0140*/  IMAD.MOV.U32 R4, RZ, RZ, 0x3ebc81c1 ;  /* 0x3ebc81c1ff047424 */ /* 0x000fe400078e00ff */
[----:B------:R-:W-:Y:S02]  /*0150*/  IMAD.MOV.U32 R5, RZ, RZ, 0x437c0000 ;  /* 0x437c0000ff057424 */ /* 0x000fe400078e00ff */
[----:B------:R-:W-:Y:S02]  /*0160*/  IMAD.MOV.U32 R6, RZ, RZ, 0x41200000 ;  /* 0x41200000ff067424 */ /* 0x000fe400078e00ff */
[----:B------:R-:W-:-:S04]  /*0170*/  FFMA.RM R4, R4, R5, 12582913 ;  /* 0x4b40000104047423 */ /* 0x000fc80000004005 */
[C---:B------:R-:W-:Y:S01]  /*0180*/  FADD R5, R4.reuse, -12583039 ;  /* 0xcb40007f04057421 */ /* 0x040fe20000000000 */
[----:B------:R-:W-:-:S03]  /*0190*/  IMAD.SHL.U32 R4, R4, 0x800000, RZ ;  /* 0x0080000004047824 */ /* 0x000fc600078e00ff */
[----:B------:R-:W-:-:S04]  /*01a0*/  FFMA R5, -R6, 3.3219280242919921875, -R5 ;  /* 0x40549a7806057823 */ /* 0x000fc80000000905 */
[----:B------:R-:W-:-:S06]  /*01b0*/  FFMA R5, -R6, 7.0595369550119357882e-08, R5 ;  /* 0x33979a3706057823 */ /* 0x000fcc0000000105 */
[----:B------:R-:W0:Y:S02]  /*01c0*/  MUFU.EX2 R5, R5 ;  /* 0x0000000500057308 */ /* 0x000e240000000800 */
[----:B0-----:R-:W-:Y:S01]  /*01d0*/  FMUL R4, R4, R5 ;  /* 0x0000000504047220 */ /* 0x001fe20000400000 */
[----:B--2---:R-:W-:-:S04]  /*01e0*/  FADD R3, R3, -R2 ;  /* 0x8000000203037221 */ /* 0x004fc80000000000 */
[----:B------:R-:W-:-:S05]  /*01f0*/  FMUL R7, |R3|, R4 ;  /* 0x0000000403077220 */ /* 0x000fca0000400200 */
[----:B---3--:R-:W-:-:S13]  /*0200*/  FSETP.GEU.AND P0, PT, |R0|, R7, PT ;  /* 0x000000070000720b */ /* 0x008fda0003f0e200 */
[----:B------:R-:W-:Y:S05]  /*0210*/  @P0 BRA `(.L_x_16) ;  /* 0x0000000000300947 */ /* 0x000fea0003800000 */
[----:B------:R-:W0:Y:S08]  /*0220*/  MUFU.RCP R2, R3 ;  /* 0x0000000300027308 */ /* 0x000e300000001000 */
[----:B------:R-:W1:Y:S01]  /*0230*/  FCHK P0, R0, R3 ;  /* 0x0000000300007302 */ /* 0x000e620000000000 */
[----:B0-----:R-:W-:-:S04]  /*0240*/  FFMA R5, -R3, R2, 1 ;  /* 0x3f80000003057423 */ /* 0x001fc80000000102 */
[----:B------:R-:W-:-:S04]  /*0250*/  FFMA R5, R2, R5, R2 ;  /* 0x0000000502057223 */ /* 0x000fc80000000002 */
[----:B------:R-:W-:-:S04]  /*0260*/  FFMA R2, R0, R5, RZ ;  /* 0x0000000500027223 */ /* 0x000fc800000000ff */
[----:B------:R-:W-:-:S04]  /*0270*/  FFMA R4, -R3, R2, R0 ;  /* 0x0000000203047223 */ /* 0x000fc80000000100 */
[----:B------:R-:W-:Y:S01]  /*0280*/  FFMA R27, R5, R4, R2 ;  /* 0x00000004051b7223 */ /* 0x000fe20000000002 */
[----:B-1----:R-:W-:Y:S06]  /*0290*/  @!P0 BRA `(.L_x_17) ;  /* 0x00000004001c8947 */ /* 0x002fec0003800000 */
[----:B------:R-:W-:-:S07]  /*02a0*/  MOV R4, 0x2c0 ;  /* 0x000002c000047802 */ /* 0x000fce0000000f00 */
[----:B------:R-:W-:Y:S05]  /*02b0*/  CALL.REL.NOINC `($__internal_3_$__cuda_sm3x_div_rn_noftz_f32_slowpath) ;  /* 0x0000001400dc7944 */ /* 0x000fea0003c00000 */
[----:B------:R-:W-:Y:S01]  /*02c0*/  MOV R27, R2 ;  /* 0x00000002001b7202 */ /* 0x000fe20000000f00 */
[----:B------:R-:W-:Y:S06]  /*02d0*/  BRA `(.L_x_17) ;  /* 0x00000004000c7947 */ /* 0x000fec0003800000 */
.L_x_16:
[----:B------:R-:W0:Y:S01]  /*02e0*/  F2F.F64.F32 R4, R0 ;  /* 0x0000000000047310 */ /* 0x000e220000201800 */
[----:B------:R-:W-:Y:S01]  /*02f0*/  IMAD.MOV.U32 R6, RZ, RZ, 0x1 ;  /* 0x00000001ff067424 */ /* 0x000fe200078e00ff */
[----:B0-----:R-:W-:-:S06]  /*0300*/  DADD R4, R4, R4 ;  /* 0x0000000004047229 */ /* 0x001fcc0000000004 */
[----:B------:R-:W0:Y:S02]  /*0310*/  MUFU.RCP64H R7, R5 ;  /* 0x0000000500077308 */ /* 0x000e240000001800 */
[----:B0-----:R-:W-:-:S08]  /*0320*/  DFMA R8, -R4, R6, 1 ;  /* 0x3ff000000408742b */ /* 0x001fd00000000106 */
[----:B------:R-:W-:-:S08]  /*0330*/  DFMA R8, R8, R8, R8 ;  /* 0x000000080808722b */ /* 0x000fd00000000008 */
[----:B------:R-:W-:Y:S01]  /*0340*/  DFMA R8, R6, R8, R6 ;  /* 0x000000080608722b */ /* 0x000fe20000000006 */
[----:B------:R-:W0:Y:S07]  /*0350*/  F2F.F64.F32 R6, R3 ;  /* 0x0000000300067310 */ /* 0x000e2e0000201800 */
[----:B------:R-:W-:-:S08]  /*0360*/  DFMA R10, -R4, R8, 1 ;  /* 0x3ff00000040a742b */ /* 0x000fd00000000108 */
[----:B------:R-:W-:Y:S01]  /*0370*/  DFMA R10, R8, R10, R8 ;  /* 0x0000000a080a722b */ /* 0x000fe20000000008 */
[----:B0-----:R-:W-:-:S07]  /*0380*/  FSETP.GEU.AND P1, PT, |R7|, 6.5827683646048100446e-37, PT ;  /* 0x036000000700780b */ /* 0x001fce0003f2e200 */
[----:B------:R-:W-:-:S08]  /*0390*/  DMUL R8, R6, R10 ;  /* 0x0000000a06087228 */ /* 0x000fd00000000000 */
[----:B------:R-:W-:-:S08]  /*03a0*/  DFMA R18, -R4, R8, R6 ;  /* 0x000000080412722b */ /* 0x000fd00000000106 */
[----:B------:R-:W-:-:S10]  /*03b0*/  DFMA R2, R10, R18, R8 ;  /* 0x000000120a02722b */ /* 0x000fd40000000008 */
[----:B------:R-:W-:-:S05]  /*03c0*/  FFMA R8, RZ, R5, R3 ;  /* 0x00000005ff087223 */ /* 0x000fca0000000003 */
[----:B------:R-:W-:-:S13]  /*03d0*/  FSETP.GT.AND P0, PT, |R8|, 1.469367938527859385e-39, PT ;  /* 0x001000000800780b */ /* 0x000fda0003f04200 */
[----:B------:R-:W-:Y:S05]  /*03e0*/  @P0 BRA P1, `(.L_x_18) ;  /* 0x0000000000100947 */ /* 0x000fea0000800000 */
[----:B------:R-:W-:-:S07]  /*03f0*/  MOV R29, 0x410 ;  /* 0x00000410001d7802 */ /* 0x000fce0000000f00 */
[----:B------:R-:W-:Y:S05]  /*0400*/  CALL.REL.NOINC `($__internal_1_$__cuda_sm20_div_rn_f64_full) ;  /* 0x0000000c00747944 */ /* 0x000fea0003c00000 */
[----:B------:R-:W-:Y:S02]  /*0410*/  IMAD.MOV.U32 R2, RZ, RZ, R4 ;  /* 0x000000ffff027224 */ /* 0x000fe400078e0004 */
[----:B------:R-:W-:-:S07]  /*0420*/  IMAD.MOV.U32 R3, RZ, RZ, R5 ;  /* 0x000000ffff037224 */ /* 0x000fce00078e0005 */
.L_x_18:
[----:B------:R-:W0:Y:S01]  /*0430*/  F2F.F32.F64 R11, R2 ;  /* 0x00000002000b7310 */ /* 0x000e220000301000 */
[----:B------:R-:W-:Y:S01]  /*0440*/  MOV R8, 0x0 ;  /* 0x0000000000087802 */ /* 0x000fe20000000f00 */
[----:B------:R-:W-:Y:S02]  /*0450*/  IMAD.MOV.U32 R9, RZ, RZ, 0x3fd80000 ;  /* 0x3fd80000ff097424 */ /* 0x000fe400078e00ff */
[----:B0-----:R-:W-:-:S04]  /*0460*/  FMUL R10, R11, R11 ;  /* 0x0000000b0b0a7220 */ /* 0x001fc80000400000 */
[----:B------:R-:W0:Y:S02]  /*0470*/  F2F.F64.F32 R18, R10 ;  /* 0x0000000a00127310 */ /* 0x000e240000201800 */
[----:B0-----:R-:W-:-:S06]  /*0480*/  DADD R18, R18, 1 ;  /* 0x3ff0000012127429 */ /* 0x001fcc0000000000 */
[----:B------:R-:W0:Y:S04]  /*0490*/  MUFU.RSQ64H R5, R19 ;  /* 0x0000001300057308 */ /* 0x000e280000001c00 */
[----:B------:R-:W-:-:S05]  /*04a0*/  VIADD R4, R19, 0xfcb00000 ;  /* 0xfcb0000013047836 */ /* 0x000fca0000000000 */
[----:B------:R-:W-:Y:S01]  /*04b0*/  ISETP.GE.U32.AND P0, PT, R4, 0x7ca00000, PT ;  /* 0x7ca000000400780c */ /* 0x000fe20003f06070 */
[----:B0-----:R-:W-:-:S08]  /*04c0*/  DMUL R6, R4, R4 ;  /* 0x0000000404067228 */ /* 0x001fd00000000000 */
[----:B------:R-:W-:-:S08]  /*04d0*/  DFMA R6, R18, -R6, 1 ;  /* 0x3ff000001206742b */ /* 0x000fd00000000806 */
[----:B------:R-:W-:Y:S02]  /*04e0*/  DFMA R8, R6, R8, 0.5 ;  /* 0x3fe000000608742b */ /* 0x000fe40000000008 */
[----:B------:R-:W-:-:S08]  /*04f0*/  DMUL R6, R4, R6 ;  /* 0x0000000604067228 */ /* 0x000fd00000000000 */
[----:B------:R-:W-:Y:S02]  /*0500*/  DFMA R24, R8, R6, R4 ;  /* 0x000000060818722b */ /* 0x000fe40000000004 */
[----:B------:R0:W1:Y:S06]  /*0510*/  F2F.F64.F32 R6, |R11| ;  /* 0x4000000b00067310 */ /* 0x00006c0000201800 */
[----:B------:R-:W-:Y:S02]  /*0520*/  DMUL R8, R18, R24 ;  /* 0x0000001812087228 */ /* 0x000fe40000000000 */
[----:B------:R-:W-:-:S02]  /*0530*/  VIADD R3, R25, 0xfff00000 ;  /* 0xfff0000019037836 */ /* 0x000fc40000000000 */
[----:B------:R-:W-:-:S04]  /*0540*/  IMAD.MOV.U32 R2, RZ, RZ, R24 ;  /* 0x000000ffff027224 */ /* 0x000fc800078e0018 */
[----:B------:R-:W-:-:S08]  /*0550*/  DFMA R20, R8, -R8, R18 ;  /* 0x800000080814722b */ /* 0x000fd00000000012 */
[----:B------:R-:W-:Y:S01]  /*0560*/  DFMA R22, R20, R2, R8 ;  /* 0x000000021416722b */ /* 0x000fe20000000008 */
[----:B01----:R-:W-:Y:S10]  /*0570*/  @!P0 BRA `(.L_x_19) ;  /* 0x0000000000188947 */ /* 0x003ff40003800000 */
[----:B------:R-:W-:Y:S01]  /*0580*/  IMAD.MOV.U32 R10, RZ, RZ, R24 ;  /* 0x000000ffff0a7224 */ /* 0x000fe200078e0018 */
[----:B------:R-:W-:Y:S02]  /*0590*/  MOV R5, R3 ;  /* 0x0000000300057202 */ /* 0x000fe40000000f00 */
[----:B------:R-:W-:-:S07]  /*05a0*/  MOV R2, 0x5c0 ;  /* 0x000005c000027802 */ /* 0x000fce0000000f00 */
[----:B------:R-:W-:Y:S05]  /*05b0*/  CALL.REL.NOINC `($__internal_2_$__cuda_sm20_dsqrt_rn_f64_mediumpath_v1) ;  /* 0x00000010007c7944 */ /* 0x000fea0003c00000 */
[----:B------:R-:W-:Y:S02]  /*05c0*/  IMAD.MOV.U32 R22, RZ, RZ, R8 ;  /* 0x000000ffff167224 */ /* 0x000fe400078e0008 */
[----:B------:R-:W-:-:S07]  /*05d0*/  IMAD.MOV.U32 R23, RZ, RZ, R9 ;  /* 0x000000ffff177224 */ /* 0x000fce00078e0009 */
.L_x_19:
[----:B------:R-:W-:-:S06]  /*05e0*/  DADD R6, R6, R22 ;  /* 0x0000000006067229 */ /* 0x000fcc0000000016 */
[----:B------:R-:W0:Y:S04]  /*05f0*/  MUFU.RCP64H R3, R7 ;  /* 0x0000000700037308 */ /* 0x000e280000001800 */
[----:B------:R-:W-:-:S05]  /*0600*/  VIADD R2, R7, 0x300402 ;  /* 0x0030040207027836 */ /* 0x000fca0000000000 */
[----:B------:R-:W-:Y:S01]  /*0610*/  FSETP.GEU.AND P0, PT, |R2|, 5.8789094863358348022e-39, PT ;  /* 0x004004020200780b */ /* 0x000fe20003f0e200 */
[----:B0-----:R-:W-:-:S08]  /*0620*/  DFMA R4, -R6, R2, 1 ;  /* 0x3ff000000604742b */ /* 0x001fd00000000102 */
[----:B------:R-:W-:-:S08]  /*0630*/  DFMA R4, R4, R4, R4 ;  /* 0x000000040404722b */ /* 0x000fd00000000004 */
[----:B------:R-:W-:-:S08]  /*0640*/  DFMA R4, R2, R4, R2 ;  /* 0x000000040204722b */ /* 0x000fd00000000002 */
[----:B------:R-:W-:-:S08]  /*0650*/  DFMA R8, -R6, R4, 1 ;  /* 0x3ff000000608742b */ /* 0x000fd00000000104 */
[----:B------:R-:W-:Y:S01]  /*0660*/  DFMA R4, R4, R8, R4 ;  /* 0x000000080404722b */ /* 0x000fe20000000004 */
[----:B------:R-:W-:Y:S10]  /*0670*/  @P0 BRA `(.L_x_20) ;  /* 0x0000000000180947 */ /* 0x000ff40003800000 */
[----:B------:R-:W-:Y:S02]  /*0680*/  LOP3.LUT R2, R7, 0x7fffffff, RZ, 0xc0, !PT ;  /* 0x7fffffff07027812 */ /* 0x000fe400078ec0ff */
[----:B------:R-:W-:-:S03]  /*0690*/  MOV R4, 0x6c0 ;  /* 0x000006c000047802 */ /* 0x000fc60000000f00 */
[----:B------:R-:W-:-:S07]  /*06a0*/  VIADD R8, R2, 0xfff00000 ;  /* 0xfff0000002087836 */ /* 0x000fce0000000000 */
[----:B------:R-:W-:Y:S05]  /*06b0*/  CALL.REL.NOINC `($__internal_0_$__cuda_sm20_dblrcp_rn_slowpath_v3) ;  /* 0x0000000800247944 */ /* 0x000fea0003c00000 */
[----:B------:R-:W-:Y:S01]  /*06c0*/  MOV R4, R2 ;  /* 0x0000000200047202 */ /* 0x000fe20000000f00 */
[----:B------:R-:W-:-:S07]  /*06d0*/  IMAD.MOV.U32 R5, RZ, RZ, R3 ;  /* 0x000000ffff057224 */ /* 0x000fce00078e0003 */
.L_x_20:
[----:B------:R-:W0:Y:S01]  /*06e0*/  F2F.F32.F64 R4, R4 ;  /* 0x0000000400047310 */ /* 0x000e220000301000 */
[----:B------:R-:W-:-:S04]  /*06f0*/  FSETP.GEU.AND P0, PT, R11, RZ, PT ;  /* 0x000000ff0b00720b */ /* 0x000fc80003f0e000 */
[----:B0-----:R-:W-:-:S09]  /*0700*/  FSEL R27, -R4, R4, !P0 ;  /* 0x00000004041b7208 */ /* 0x001fd20004000100 */
.L_x_17:
[----:B------:R-:W-:Y:S01]  /*0710*/  FMUL R8, R27, R27 ;  /* 0x0000001b1b087220 */ /* 0x000fe20000400000 */
[----:B------:R-:W-:Y:S02]  /*0720*/  IMAD.MOV.U32 R6, RZ, RZ, 0x0 ;  /* 0x00000000ff067424 */ /* 0x000fe400078e00ff */
[----:B------:R-:W-:Y:S01]  /*0730*/  IMAD.MOV.U32 R7, RZ, RZ, 0x3fd80000 ;  /* 0x3fd80000ff077424 */ /* 0x000fe200078e00ff */
        /* <DEDUP_REMOVED lines=9> */
[----:B------:R-:W-:-:S08]  /*07d0*/  DFMA R10, R6, R4, R2 ;  /* 0x00000004060a722b */ /* 0x000fd00000000002 */
[----:B------:R-:W-:Y:S02]  /*07e0*/  DMUL R4, R18, R10 ;  /* 0x0000000a12047228 */ /* 0x000fe40000000000 */
[----:B------:R-:W-:Y:S01]  /*07f0*/  IADD3 R7, PT, PT, R11, -0x100000, RZ ;  /* 0xfff000000b077810 */ /* 0x000fe20007ffe0ff */
[----:B------:R-:W-:-:S05]  /*0800*/  IMAD.MOV.U32 R6, RZ, RZ, R10 ;  /* 0x000000ffff067224 */ /* 0x000fca00078e000a */
[----:B------:R-:W-:-:S08]  /*0810*/  DFMA R20, R4, -R4, R18 ;  /* 0x800000040414722b */ /* 0x000fd00000000012 */
[----:B------:R-:W-:Y:S01]  /*0820*/  DFMA R8, R20, R6, R4 ;  /* 0x000000061408722b */ /* 0x000fe20000000004 */
[----:B------:R-:W-:Y:S10]  /*0830*/  @!P0 BRA `(.L_x_21) ;  /* 0x0000000000188947 */ /* 0x000ff40003800000 */
[----:B------:R-:W-:Y:S02]  /*0840*/  IMAD.MOV.U32 R8, RZ, RZ, R4 ;  /* 0x000000ffff087224 */ /* 0x000fe400078e0004 */
[----:B------:R-:W-:Y:S01]  /*0850*/  IMAD.MOV.U32 R9, RZ, RZ, R5 ;  /* 0x000000ffff097224 */ /* 0x000fe200078e0005 */
[----:B------:R-:W-:Y:S01]  /*0860*/  MOV R5, R7 ;  /* 0x0000000700057202 */ /* 0x000fe20000000f00 */
[----:B------:R-:W-:Y:S01]  /*0870*/  IMAD.MOV.U32 R4, RZ, RZ, R2 ;  /* 0x000000ffff047224 */ /* 0x000fe200078e0002 */
[----:B------:R-:W-:-:S07]  /*0880*/  MOV R2, 0x8a0 ;  /* 0x000008a000027802 */ /* 0x000fce0000000f00 */
[----:B------:R-:W-:Y:S05]  /*0890*/  CALL.REL.NOINC `($__internal_2_$__cuda_sm20_dsqrt_rn_f64_mediumpath_v1) ;  /* 0x0000000c00c47944 */ /* 0x000fea0003c00000 */
.L_x_21:
[----:B------:R-:W0:Y:S01]  /*08a0*/  MUFU.RCP64H R3, R9 ;  /* 0x0000000900037308 */ /* 0x000e220000001800 */
[----:B------:R-:W-:-:S05]  /*08b0*/  VIADD R2, R9, 0x300402 ;  /* 0x0030040209027836 */ /* 0x000fca0000000000 */
[----:B------:R-:W-:Y:S01]  /*08c0*/  FSETP.GEU.AND P0, PT, |R2|, 5.8789094863358348022e-39, PT ;  /* 0x004004020200780b */ /* 0x000fe20003f0e200 */
[----:B0-----:R-:W-:-:S08]  /*08d0*/  DFMA R4, R2, -R8, 1 ;  /* 0x3ff000000204742b */ /* 0x001fd00000000808 */
[----:B------:R-:W-:-:S08]  /*08e0*/  DFMA R4, R4, R4, R4 ;  /* 0x000000040404722b */ /* 0x000fd00000000004 */
[----:B------:R-:W-:-:S08]  /*08f0*/  DFMA R4, R2, R4, R2 ;  /* 0x000000040204722b */ /* 0x000fd00000000002 */
[----:B------:R-:W-:-:S08]  /*0900*/  DFMA R6, R4, -R8, 1 ;  /* 0x3ff000000406742b */ /* 0x000fd00000000808 */
[----:B------:R-:W-:Y:S01]  /*0910*/  DFMA R2, R4, R6, R4 ;  /* 0x000000060402722b */ /* 0x000fe20000000004 */
[----:B------:R-:W-:Y:S10]  /*0920*/  @P0 BRA `(.L_x_22) ;  /* 0x0000000000180947 */ /* 0x000ff40003800000 */
[----:B------:R-:W-:Y:S01]  /*0930*/  LOP3.LUT R2, R9, 0x7fffffff, RZ, 0xc0, !PT ;  /* 0x7fffffff09027812 */ /* 0x000fe200078ec0ff */
[----:B------:R-:W-:Y:S01]  /*0940*/  IMAD.MOV.U32 R6, RZ, RZ, R8 ;  /* 0x000000ffff067224 */ /* 0x000fe200078e0008 */
[----:B------:R-:W-:Y:S01]  /*0950*/  MOV R4, 0x990 ;  /* 0x0000099000047802 */ /* 0x000fe20000000f00 */
[----:B------:R-:W-:Y:S02]  /*0960*/  IMAD.MOV.U32 R7, RZ, RZ, R9 ;  /* 0x000000ffff077224 */ /* 0x000fe400078e0009 */
[----:B------:R-:W-:-:S07]  /*0970*/  VIADD R8, R2, 0xfff00000 ;  /* 0xfff0000002087836 */ /* 0x000fce0000000000 */
[----:B------:R-:W-:Y:S05]  /*0980*/  CALL.REL.NOINC `($__internal_0_$__cuda_sm20_dblrcp_rn_slowpath_v3) ;  /* 0x0000000400707944 */ /* 0x000fea0003c00000 */
.L_x_22:
[----:B------:R-:W0:Y:S01]  /*0990*/  F2F.F32.F64 R2, R2 ;  /* 0x0000000200027310 */ /* 0x000e220000301000 */
[----:B------:R-:W-:-:S07]  /*09a0*/  MOV R6, 0x1 ;  /* 0x0000000100067802 */ /* 0x000fce0000000f00 */
[----:B0-----:R-:W0:Y:S01]  /*09b0*/  F2F.F64.F32 R4, R2 ;  /* 0x0000000200047310 */ /* 0x001e220000201800 */
[----:B------:R-:W-:Y:S01]  /*09c0*/  FMUL R26, R2, R27 ;  /* 0x0000001b021a7220 */ /* 0x000fe20000400000 */
[----:B0-----:R-:W-:-:S06]  /*09d0*/  DADD R4, R4, 1 ;  /* 0x3ff0000004047429 */ /* 0x001fcc0000000000 */
        /* <DEDUP_REMOVED lines=18> */
.L_x_23:
[----:B------:R-:W0:Y:S01]  /*0b00*/  LDC.64 R4, c[0x0][0x398] ;  /* 0x0000e600ff047b82 */ /* 0x000e220000000a00 */
[----:B------:R-:W1:Y:S01]  /*0b10*/  F2F.F32.F64 R2, R2 ;  /* 0x0000000200027310 */ /* 0x000e620000301000 */
[----:B------:R-:W2:Y:S06]  /*0b20*/  LDCU.64 UR6, c[0x0][0x388] ;  /* 0x00007100ff0677ac */ /* 0x000eac0008000a00 */
[----:B------:R-:W1:Y:S01]  /*0b30*/  LDC.64 R6, c[0x0][0x3a0] ;  /* 0x0000e800ff067b82 */ /* 0x000e620000000a00 */
[C---:B--2---:R-:W-:Y:S02]  /*0b40*/  ISETP.NE.AND P0, PT, R28.reuse, UR7, PT ;  /* 0x000000071c007c0c */ /* 0x044fe4000bf05270 */
[----:B------:R-:W-:Y:S01]  /*0b50*/  ISETP.NE.AND P1, PT, R28, UR6, PT ;  /* 0x000000061c007c0c */ /* 0x000fe2000bf25270 */
[----:B0-----:R0:W-:Y:S04]  /*0b60*/  STG.E desc[UR4][R4.64], R26 ;  /* 0x0000001a04007986 */ /* 0x0011e8000c101904 */
[----:B-1----:R0:W-:Y:S08]  /*0b70*/  STG.E desc[UR4][R6.64], R2 ;  /* 0x0000000206007986 */ /* 0x0021f0000c101904 */
[----:B------:R-:W-:Y:S05]  /*0b80*/  @P0 BRA P1, `(.L_x_24) ;  /* 0x0000000000200947 */ /* 0x000fea0000800000 */
[----:B------:R-:W-:Y:S04]  /*0b90*/  STG.E desc[UR4][R12.64], RZ ;  /* 0x000000ff0c007986 */ /* 0x000fe8000c101904 */
[----:B------:R-:W2:Y:S02]  /*0ba0*/  LDG.E R3, desc[UR4][R14.64] ;  /* 0x000000040e037981 */ /* 0x000ea4000c1e1900 */
[----:B--2---:R-:W-:-:S05]  /*0bb0*/  FFMA R3, -R0, R27, R3 ;  /* 0x0000001b00037223 */ /* 0x004fca0000000103 */
[----:B------:R-:W-:Y:S04]  /*0bc0*/  STG.E desc[UR4][R14.64], R3 ;  /* 0x000000030e007986 */ /* 0x000fe8000c101904 */
[----:B0-----:R-:W2:Y:S02]  /*0bd0*/  LDG.E R2, desc[UR4][R16.64] ;  /* 0x0000000410027981 */ /* 0x001ea4000c1e1900 */
[----:B--2---:R-:W-:-:S05]  /*0be0*/  FFMA R27, R0, R27, R2 ;  /* 0x0000001b001b7223 */ /* 0x004fca0000000002 */
[----:B------:R-:W-:Y:S01]  /*0bf0*/  STG.E desc[UR4][R16.64], R27 ;  /* 0x0000001b10007986 */ /* 0x000fe2000c101904 */
[----:B------:R-:W-:Y:S05]  /*0c00*/  EXIT ;  /* 0x000000000000794d */ /* 0x000fea0003800000 */
.L_x_24:
[----:B------:R-:W-:-:S13]  /*0c10*/  ISETP.GE.AND P0, PT, R28, UR6, PT ;  /* 0x000000061c007c0c */ /* 0x000fda000bf06270 */
[----:B------:R-:W-:Y:S05]  /*0c20*/  @P0 BRA `(.L_x_25) ;  /* 0x00000000003c0947 */ /* 0x000fea0003800000 */
[----:B------:R-:W1:Y:S08]  /*0c30*/  LDC R3, c[0x0][0x390] ;  /* 0x0000e400ff037b82 */ /* 0x000e700000000800 */
[----:B0-----:R-:W0:Y:S01]  /*0c40*/  LDC.64 R6, c[0x0][0x380] ;  /* 0x0000e000ff067b82 */ /* 0x001e220000000a00 */
[CC--:B-1----:R-:W-:Y:S02]  /*0c50*/  IMAD R5, R28.reuse, R3.reuse, UR6 ;  /* 0x000000061c057e24 */ /* 0x0c2fe4000f8e0203 */
[----:B------:R-:W-:-:S02]  /*0c60*/  IMAD R3, R28, R3, UR7 ;  /* 0x000000071c037e24 */ /* 0x000fc4000f8e0203 */
[----:B0-----:R-:W-:-:S04]  /*0c70*/  IMAD.WIDE R4, R5, 0x4, R6 ;  /* 0x0000000405047825 */ /* 0x001fc800078e0206 */
[----:B------:R-:W-:Y:S02]  /*0c80*/  IMAD.WIDE R6, R3, 0x4, R6 ;  /* 0x0000000403067825 */ /* 0x000fe400078e0206 */
[----:B------:R-:W2:Y:S04]  /*0c90*/  LDG.E R3, desc[UR4][R4.64] ;  /* 0x0000000404037981 */ /* 0x000ea8000c1e1900 */
[----:B------:R-:W2:Y:S02]  /*0ca0*/  LDG.E R9, desc[UR4][R6.64] ;  /* 0x0000000406097981 */ /* 0x000ea4000c1e1900 */
[C---:B--2---:R-:W-:Y:S01]  /*0cb0*/  FFMA R0, R2.reuse, R3, R9 ;  /* 0x0000000302007223 */ /* 0x044fe20000000009 */
[----:B------:R-:W-:-:S03]  /*0cc0*/  FFMA R2, R2, -R9, R3 ;  /* 0x8000000902027223 */ /* 0x000fc60000000003 */
[C---:B------:R-:W-:Y:S01]  /*0cd0*/  FFMA R3, -R26.reuse, R0, R3 ;  /* 0x000000001a037223 */ /* 0x040fe20000000103 */
[----:B------:R-:W-:-:S04]  /*0ce0*/  FFMA R9, R26, R2, R9 ;  /* 0x000000021a097223 */ /* 0x000fc80000000009 */
[----:B------:R-:W-:Y:S04]  /*0cf0*/  STG.E desc[UR4][R4.64], R3 ;  /* 0x0000000304007986 */ /* 0x000fe8000c101904 */
[----:B------:R-:W-:Y:S01]  /*0d00*/  STG.E desc[UR4][R6.64], R9 ;  /* 0x0000000906007986 */ /* 0x000fe2000c101904 */
[----:B------:R-:W-:Y:S05]  /*0d10*/  EXIT ;  /* 0x000000000000794d */ /* 0x000fea0003800000 */
.L_x_25:
[----:B------:R-:W-:-:S04]  /*0d20*/  ISETP.GE.AND P0, PT, R28, UR7, PT ;  /* 0x000000071c007c0c */ /* 0x000fc8000bf06270 */
[----:B------:R-:W-:-:S13]  /*0d30*/  ISETP.LE.OR P0, PT, R28, UR6, P0 ;  /* 0x000000061c007c0c */ /* 0x000fda0008703670 */
[----:B------:R-:W-:Y:S05]  /*0d40*/  @P0 BRA `(.L_x_26) ;  /* 0x00000000003c0947 */ /* 0x000fea0003800000 */
[----:B------:R-:W1:Y:S08]  /*0d50*/  LDC R3, c[0x0][0x390] ;  /* 0x0000e400ff037b82 */ /* 0x000e700000000800 */
[----:B0-----:R-:W0:Y:S01]  /*0d60*/  LDC.64 R6, c[0x0][0x380] ;  /* 0x0000e000ff067b82 */ /* 0x001e220000000a00 */
[----:B-1----:R-:W-:Y:S02]  /*0d70*/  IMAD R5, R3, UR6, R28 ;  /* 0x0000000603057c24 */ /* 0x002fe4000f8e021c */
        /* <DEDUP_REMOVED lines=12> */
.L_x_26:
[----:B------:R-:W-:-:S13]  /*0e40*/  ISETP.GT.AND P0, PT, R28, UR7, PT ;  /* 0x000000071c007c0c */ /* 0x000fda000bf04270 */
[----:B------:R-:W-:Y:S05]  /*0e50*/  @!P0 EXIT ;  /* 0x000000000000894d */ /* 0x000fea0003800000 */
[----:B------:R-:W1:Y:S08]  /*0e60*/  LDC R3, c[0x0][0x390] ;  /* 0x0000e400ff037b82 */ /* 0x000e700000000800 */
[----:B0-----:R-:W0:Y:S01]  /*0e70*/  LDC.64 R4, c[0x0][0x380] ;  /* 0x0000e000ff047b82 */ /* 0x001e220000000a00 */
[C-C-:B-1----:R-:W-:Y:S02]  /*0e80*/  IMAD R7, R3.reuse, UR6, R28.reuse ;  /* 0x0000000603077c24 */ /* 0x142fe4000f8e021c */
[----:B------:R-:W-:-:S02]  /*0e90*/  IMAD R3, R3, UR7, R28 ;  /* 0x0000000703037c24 */ /* 0x000fc4000f8e021c */
        /* <DEDUP_REMOVED lines=11> */
        .weak           $__internal_0_$__cuda_sm20_dblrcp_rn_slowpath_v3
        .type           $__internal_0_$__cuda_sm20_dblrcp_rn_slowpath_v3,@function
        .size           $__internal_0_$__cuda_sm20_dblrcp_rn_slowpath_v3,($__internal_1_$__cuda_sm20_div_rn_f64_full - $__internal_0_$__cuda_sm20_dblrcp_rn_slowpath_v3)
$__internal_0_$__cuda_sm20_dblrcp_rn_slowpath_v3:
[----:B------:R-:W-:Y:S02]  /*0f50*/  IMAD.MOV.U32 R2, RZ, RZ, R6 ;  /* 0x000000ffff027224 */ /* 0x000fe400078e0006 */
[----:B------:R-:W-:-:S06]  /*0f60*/  IMAD.MOV.U32 R3, RZ, RZ, R7 ;  /* 0x000000ffff037224 */ /* 0x000fcc00078e0007 */
[----:B------:R-:W-:-:S14]  /*0f70*/  DSETP.GTU.AND P0, PT, |R2|, +INF , PT ;  /* 0x7ff000000200742a */ /* 0x000fdc0003f0c200 */
[----:B------:R-:W-:Y:S05]  /*0f80*/  @P0 BRA `(.L_x_27) ;  /* 0x00000000007c0947 */ /* 0x000fea0003800000 */
[----:B------:R-:W-:-:S04]  /*0f90*/  LOP3.LUT R9, R7, 0x7fffffff, RZ, 0xc0, !PT ;  /* 0x7fffffff07097812 */ /* 0x000fc800078ec0ff */
[----:B------:R-:W-:-:S04]  /*0fa0*/  IADD3 R5, PT, PT, R9, -0x1, RZ ;  /* 0xffffffff09057810 */ /* 0x000fc80007ffe0ff */
[----:B------:R-:W-:-:S13]  /*0fb0*/  ISETP.GE.U32.AND P0, PT, R5, 0x7fefffff, PT ;  /* 0x7fefffff0500780c */ /* 0x000fda0003f06070 */
[----:B------:R-:W-:Y:S01]  /*0fc0*/  @P0 LOP3.LUT R7, R3, 0x7ff00000, RZ, 0x3c, !PT ;  /* 0x7ff0000003070812 */ /* 0x000fe200078e3cff */
[----:B------:R-:W-:Y:S01]  /*0fd0*/  @P0 IMAD.MOV.U32 R6, RZ, RZ, RZ ;  /* 0x000000ffff060224 */ /* 0x000fe200078e00ff */
[----:B------:R-:W-:Y:S06]  /*0fe0*/  @P0 BRA `(.L_x_28) ;  /* 0x00000000006c0947 */ /* 0x000fec0003800000 */
[----:B------:R-:W-:-:S13]  /*0ff0*/  ISETP.GE.U32.AND P0, PT, R9, 0x1000001, PT ;  /* 0x010000010900780c */ /* 0x000fda0003f06070 */
[----:B------:R-:W-:Y:S05]  /*1000*/  @!P0 BRA `(.L_x_29) ;  /* 0x0000000000348947 */ /* 0x000fea0003800000 */
[----:B------:R-:W-:Y:S02]  /*1010*/  VIADD R7, R3, 0xc0200000 ;  /* 0xc020000003077836 */ /* 0x000fe40000000000 */
[----:B------:R-:W-:Y:S02]  /*1020*/  IMAD.MOV.U32 R6, RZ, RZ, R2 ;  /* 0x000000ffff067224 */ /* 0x000fe400078e0002 */
[----:B------:R-:W0:Y:S04]  /*1030*/  MUFU.RCP64H R9, R7 ;  /* 0x0000000700097308 */ /* 0x000e280000001800 */
[----:B0-----:R-:W-:-:S08]  /*1040*/  DFMA R18, -R6, R8, 1 ;  /* 0x3ff000000612742b */ /* 0x001fd00000000108 */
[----:B------:R-:W-:-:S08]  /*1050*/  DFMA R18, R18, R18, R18 ;  /* 0x000000121212722b */ /* 0x000fd00000000012 */
[----:B------:R-:W-:-:S08]  /*1060*/  DFMA R18, R8, R18, R8 ;  /* 0x000000120812722b */ /* 0x000fd00000000008 */
[----:B------:R-:W-:-:S08]  /*1070*/  DFMA R8, -R6, R18, 1 ;  /* 0x3ff000000608742b */ /* 0x000fd00000000112 */
[----:B------:R-:W-:-:S08]  /*1080*/  DFMA R8, R18, R8, R18 ;  /* 0x000000081208722b */ /* 0x000fd00000000012 */
[----:B------:R-:W-:-:S08]  /*1090*/  DMUL R8, R8, 2.2250738585072013831e-308 ;  /* 0x0010000008087828 */ /* 0x000fd00000000000 */
[----:B------:R-:W-:-:S08]  /*10a0*/  DFMA R2, -R2, R8, 1 ;  /* 0x3ff000000202742b */ /* 0x000fd00000000108 */
[----:B------:R-:W-:-:S08]  /*10b0*/  DFMA R2, R2, R2, R2 ;  /* 0x000000020202722b */ /* 0x000fd00000000002 */
[----:B------:R-:W-:Y:S01]  /*10c0*/  DFMA R6, R8, R2, R8 ;  /* 0x000000020806722b */ /* 0x000fe20000000008 */
[----:B------:R-:W-:Y:S10]  /*10d0*/  BRA `(.L_x_28) ;  /* 0x0000000000307947 */ /* 0x000ff40003800000 */
.L_x_29:
[----:B------:R-:W-:Y:S01]  /*10e0*/  DMUL R2, R2, 8.11296384146066816958e+31 ;  /* 0x4690000002027828 */ /* 0x000fe20000000000 */
[----:B------:R-:W-:-:S05]  /*10f0*/  IMAD.MOV.U32 R6, RZ, RZ, R8 ;  /* 0x000000ffff067224 */ /* 0x000fca00078e0008 */
[----:B------:R-:W0:Y:S02]  /*1100*/  MUFU.RCP64H R7, R3 ;  /* 0x0000000300077308 */ /* 0x000e240000001800 */
[----:B0-----:R-:W-:-:S08]  /*1110*/  DFMA R8, -R2, R6, 1 ;  /* 0x3ff000000208742b */ /* 0x001fd00000000106 */
[----:B------:R-:W-:-:S08]  /*1120*/  DFMA R8, R8, R8, R8 ;  /* 0x000000080808722b */ /* 0x000fd00000000008 */
[----:B------:R-:W-:-:S08]  /*1130*/  DFMA R8, R6, R8, R6 ;  /* 0x000000080608722b */ /* 0x000fd00000000006 */
[----:B------:R-:W-:-:S08]  /*1140*/  DFMA R6, -R2, R8, 1 ;  /* 0x3ff000000206742b */ /* 0x000fd00000000108 */
[----:B------:R-:W-:-:S08]  /*1150*/  DFMA R6, R8, R6, R8 ;  /* 0x000000060806722b */ /* 0x000fd00000000008 */
[----:B------:R-:W-:Y:S01]  /*1160*/  DMUL R6, R6, 8.11296384146066816958e+31 ;  /* 0x4690000006067828 */ /* 0x000fe20000000000 */
[----:B------:R-:W-:Y:S10]  /*1170*/  BRA `(.L_x_28) ;  /* 0x0000000000087947 */ /* 0x000ff40003800000 */
.L_x_27:
[----:B------:R-:W-:Y:S02]  /*1180*/  LOP3.LUT R7, R3, 0x80000, RZ, 0xfc, !PT ;  /* 0x0008000003077812 */ /* 0x000fe400078efcff */
[----:B------:R-:W-:-:S07]  /*1190*/  MOV R6, R2 ;  /* 0x0000000200067202 */ /* 0x000fce0000000f00 */
.L_x_28:
[----:B------:R-:W-:Y:S02]  /*11a0*/  IMAD.MOV.U32 R5, RZ, RZ, 0x0 ;  /* 0x00000000ff057424 */ /* 0x000fe400078e00ff */
[----:B------:R-:W-:Y:S02]  /*11b0*/  IMAD.MOV.U32 R2, RZ, RZ, R6 ;  /* 0x000000ffff027224 */ /* 0x000fe400078e0006 */
[----:B------:R-:W-:Y:S01]  /*11c0*/  IMAD.MOV.U32 R3, RZ, RZ, R7 ;  /* 0x000000ffff037224 */ /* 0x000fe200078e0007 */
[----:B------:R-:W-:Y:S06]  /*11d0*/  RET.REL.NODEC R4 `(_Z12kernelRotatePfiiiS_S_) ;  /* 0xffffffec04887950 */ /* 0x000fec0003c3ffff */
        .weak           $__internal_1_$__cuda_sm20_div_rn_f64_full
        .type           $__internal_1_$__cuda_sm20_div_rn_f64_full,@function
        .size           $__internal_1_$__cuda_sm20_div_rn_f64_full,($__internal_2_$__cuda_sm20_dsqrt_rn_f64_mediumpath_v1 - $__internal_1_$__cuda_sm20_div_rn_f64_full)
$__internal_1_$__cuda_sm20_div_rn_f64_full:
[C---:B------:R-:W-:Y:S01]  /*11e0*/  FSETP.GEU.AND P0, PT, |R5|.reuse, 1.469367938527859385e-39, PT ;  /* 0x001000000500780b */ /* 0x040fe20003f0e200 */
[----:B------:R-:W-:Y:S01]  /*11f0*/  IMAD.MOV.U32 R8, RZ, RZ, R4 ;  /* 0x000000ffff087224 */ /* 0x000fe200078e0004 */
[C---:B------:R-:W-:Y:S01]  /*1200*/  LOP3.LUT R10, R5.reuse, 0x800fffff, RZ, 0xc0, !PT ;  /* 0x800fffff050a7812 */ /* 0x040fe200078ec0ff */
[----:B------:R-:W-:Y:S01]  /*1210*/  IMAD.MOV.U32 R22, RZ, RZ, 0x1 ;  /* 0x00000001ff167424 */ /* 0x000fe200078e00ff */
[----:B------:R-:W-:Y:S01]  /*1220*/  MOV R9, R5 ;  /* 0x0000000500097202 */ /* 0x000fe20000000f00 */
[----:B------:R-:W-:Y:S01]  /*1230*/  IMAD.MOV.U32 R18, RZ, RZ, R6 ;  /* 0x000000ffff127224 */ /* 0x000fe200078e0006 */
[----:B------:R-:W-:Y:S01]  /*1240*/  LOP3.LUT R11, R10, 0x3ff00000, RZ, 0xfc, !PT ;  /* 0x3ff000000a0b7812 */ /* 0x000fe200078efcff */
[----:B------:R-:W-:Y:S01]  /*1250*/  IMAD.MOV.U32 R10, RZ, RZ, R4 ;  /* 0x000000ffff0a7224 */ /* 0x000fe200078e0004 */
[----:B------:R-:W-:Y:S02]  /*1260*/  LOP3.LUT R5, R5, 0x7ff00000, RZ, 0xc0, !PT ;  /* 0x7ff0000005057812 */ /* 0x000fe400078ec0ff */
[----:B------:R-:W-:-:S03]  /*1270*/  LOP3.LUT R4, R7, 0x7ff00000, RZ, 0xc0, !PT ;  /* 0x7ff0000007047812 */ /* 0x000fc600078ec0ff */
[----:B------:R-:W-:Y:S01]  /*1280*/  @!P0 DMUL R10, R8, 8.98846567431157953865e+307 ;  /* 0x7fe00000080a8828 */ /* 0x000fe20000000000 */
[----:B------:R-:W-:-:S05]  /*1290*/  ISETP.GE.U32.AND P1, PT, R4, R5, PT ;  /* 0x000000050400720c */ /* 0x000fca0003f26070 */
[----:B------:R-:W0:Y:S02]  /*12a0*/  MUFU.RCP64H R23, R11 ;  /* 0x0000000b00177308 */ /* 0x000e240000001800 */
[----:B0-----:R-:W-:-:S08]  /*12b0*/  DFMA R2, R22, -R10, 1 ;  /* 0x3ff000001602742b */ /* 0x001fd0000000080a */
[----:B------:R-:W-:-:S08]  /*12c0*/  DFMA R2, R2, R2, R2 ;  /* 0x000000020202722b */ /* 0x000fd00000000002 */
[----:B------:R-:W-:Y:S01]  /*12d0*/  DFMA R22, R22, R2, R22 ;  /* 0x000000021616722b */ /* 0x000fe20000000016 */
[----:B------:R-:W-:Y:S01]  /*12e0*/  IMAD.MOV.U32 R3, RZ, RZ, 0x1ca00000 ;  /* 0x1ca00000ff037424 */ /* 0x000fe200078e00ff */
[----:B------:R-:W-:-:S04]  /*12f0*/  MOV R2, R4 ;  /* 0x0000000400027202 */ /* 0x000fc80000000f00 */
[----:B------:R-:W-:Y:S02]  /*1300*/  SEL R19, R3, 0x63400000, !P1 ;  /* 0x6340000003137807 */ /* 0x000fe40004800000 */
[----:B------:R-:W-:Y:S01]  /*1310*/  DFMA R20, R22, -R10, 1 ;  /* 0x3ff000001614742b */ /* 0x000fe2000000080a */
[----:B------:R-:W-:Y:S02]  /*1320*/  FSETP.GEU.AND P1, PT, |R7|, 1.469367938527859385e-39, PT ;  /* 0x001000000700780b */ /* 0x000fe40003f2e200 */
[----:B------:R-:W-:-:S05]  /*1330*/  LOP3.LUT R19, R19, 0x800fffff, R7, 0xf8, !PT ;  /* 0x800fffff13137812 */ /* 0x000fca00078ef807 */
[----:B------:R-:W-:-:S06]  /*1340*/  DFMA R20, R22, R20, R22 ;  /* 0x000000141614722b */ /* 0x000fcc0000000016 */
[----:B------:R-:W-:Y:S05]  /*1350*/  @P1 BRA `(.L_x_30) ;  /* 0x0000000000201947 */ /* 0x000fea0003800000 */
[----:B------:R-:W-:Y:S01]  /*1360*/  LOP3.LUT R23, R9, 0x7ff00000, RZ, 0xc0, !PT ;  /* 0x7ff0000009177812 */ /* 0x000fe200078ec0ff */
[----:B------:R-:W-:-:S03]  /*1370*/  IMAD.MOV.U32 R22, RZ, RZ, RZ ;  /* 0x000000ffff167224 */ /* 0x000fc600078e00ff */
[----:B------:R-:W-:-:S04]  /*1380*/  ISETP.GE.U32.AND P1, PT, R4, R23, PT ;  /* 0x000000170400720c */ /* 0x000fc80003f26070 */
[----:B------:R-:W-:-:S04]  /*1390*/  SEL R23, R3, 0x63400000, !P1 ;  /* 0x6340000003177807 */ /* 0x000fc80004800000 */
[----:B------:R-:W-:-:S04]  /*13a0*/  LOP3.LUT R23, R23, 0x80000000, R7, 0xf8, !PT ;  /* 0x8000000017177812 */ /* 0x000fc800078ef807 */
[----:B------:R-:W-:-:S06]  /*13b0*/  LOP3.LUT R23, R23, 0x100000, RZ, 0xfc, !PT ;  /* 0x0010000017177812 */ /* 0x000fcc00078efcff */
[----:B------:R-:W-:-:S10]  /*13c0*/  DFMA R18, R18, 2, -R22 ;  /* 0x400000001212782b */ /* 0x000fd40000000816 */
[----:B------:R-:W-:-:S07]  /*13d0*/  LOP3.LUT R2, R19, 0x7ff00000, RZ, 0xc0, !PT ;  /* 0x7ff0000013027812 */ /* 0x000fce00078ec0ff */
.L_x_30:
[----:B------:R-:W-:-:S08]  /*13e0*/  DMUL R22, R20, R18 ;  /* 0x0000001214167228 */ /* 0x000fd00000000000 */
[----:B------:R-:W-:-:S08]  /*13f0*/  DFMA R24, R22, -R10, R18 ;  /* 0x8000000a1618722b */ /* 0x000fd00000000012 */
[----:B------:R-:W-:Y:S01]  /*1400*/  DFMA R24, R20, R24, R22 ;  /* 0x000000181418722b */ /* 0x000fe20000000016 */
[----:B------:R-:W-:Y:S01]  /*1410*/  IMAD.MOV.U32 R21, RZ, RZ, R5 ;  /* 0x000000ffff157224 */ /* 0x000fe200078e0005 */
[----:B------:R-:W-:Y:S02]  /*1420*/  IADD3 R5, PT, PT, R2, -0x1, RZ ;  /* 0xffffffff02057810 */ /* 0x000fe40007ffe0ff */
[----:B------:R-:W-:Y:S02]  /*1430*/  @!P0 LOP3.LUT R21, R11, 0x7ff00000, RZ, 0xc0, !PT ;  /* 0x7ff000000b158812 */ /* 0x000fe400078ec0ff */
[----:B------:R-:W-:-:S03]  /*1440*/  ISETP.GT.U32.AND P0, PT, R5, 0x7feffffe, PT ;  /* 0x7feffffe0500780c */ /* 0x000fc60003f04070 */
[----:B------:R-:W-:-:S05]  /*1450*/  VIADD R5, R21, 0xffffffff ;  /* 0xffffffff15057836 */ /* 0x000fca0000000000 */
[----:B------:R-:W-:-:S13]  /*1460*/  ISETP.GT.U32.OR P0, PT, R5, 0x7feffffe, P0 ;  /* 0x7feffffe0500780c */ /* 0x000fda0000704470 */
[----:B------:R-:W-:Y:S05]  /*1470*/  @P0 BRA `(.L_x_31) ;  /* 0x00000000006c0947 */ /* 0x000fea0003800000 */
[----:B------:R-:W-:-:S04]  /*1480*/  LOP3.LUT R5, R9, 0x7ff00000, RZ, 0xc0, !PT ;  /* 0x7ff0000009057812 */ /* 0x000fc800078ec0ff */
[CC--:B------:R-:W-:Y:S02]  /*1490*/  VIADDMNMX R2, R4.reuse, -R5.reuse, 0xb9600000, !PT ;  /* 0xb960000004027446 */ /* 0x0c0fe40007800905 */
[----:B------:R-:W-:Y:S02]  /*14a0*/  ISETP.GE.U32.AND P0, PT, R4, R5, PT ;  /* 0x000000050400720c */ /* 0x000fe40003f06070 */
[----:B------:R-:W-:Y:S02]  /*14b0*/  VIMNMX R2, PT, PT, R2, 0x46a00000, PT ;  /* 0x46a0000002027848 */ /* 0x000fe40003fe0100 */
[----:B------:R-:W-:-:S05]  /*14c0*/  SEL R3, R3, 0x63400000, !P0 ;  /* 0x6340000003037807 */ /* 0x000fca0004000000 */
[----:B------:R-:W-:Y:S01]  /*14d0*/  IMAD.IADD R6, R2, 0x1, -R3 ;  /* 0x0000000102067824 */ /* 0x000fe200078e0a03 */
[----:B------:R-:W-:-:S03]  /*14e0*/  MOV R2, RZ ;  /* 0x000000ff00027202 */ /* 0x000fc60000000f00 */
[----:B------:R-:W-:-:S06]  /*14f0*/  VIADD R3, R6, 0x7fe00000 ;  /* 0x7fe0000006037836 */ /* 0x000fcc0000000000 */
[----:B------:R-:W-:-:S10]  /*1500*/  DMUL R4, R24, R2 ;  /* 0x0000000218047228 */ /* 0x000fd40000000000 */
[----:B------:R-:W-:-:S13]  /*1510*/  FSETP.GTU.AND P0, PT, |R5|, 1.469367938527859385e-39, PT ;  /* 0x001000000500780b */ /* 0x000fda0003f0c200 */
[----:B------:R-:W-:Y:S05]  /*1520*/  @P0 BRA `(.L_x_32) ;  /* 0x0000000000940947 */ /* 0x000fea0003800000 */
[----:B------:R-:W-:Y:S01]  /*1530*/  DFMA R10, R24, -R10, R18 ;  /* 0x8000000a180a722b */ /* 0x000fe20000000012 */
[----:B------:R-:W-:-:S09]  /*1540*/  IMAD.MOV.U32 R8, RZ, RZ, RZ ;  /* 0x000000ffff087224 */ /* 0x000fd200078e00ff */
[C---:B------:R-:W-:Y:S02]  /*1550*/  FSETP.NEU.AND P0, PT, R11.reuse, RZ, PT ;  /* 0x000000ff0b00720b */ /* 0x040fe40003f0d000 */
[----:B------:R-:W-:-:S04]  /*1560*/  LOP3.LUT R7, R11, 0x80000000, R9, 0x48, !PT ;  /* 0x800000000b077812 */ /* 0x000fc800078e4809 */
[----:B------:R-:W-:-:S07]  /*1570*/  LOP3.LUT R9, R7, R3, RZ, 0xfc, !PT ;  /* 0x0000000307097212 */ /* 0x000fce00078efcff */
[----:B------:R-:W-:Y:S05]  /*1580*/  @!P0 BRA `(.L_x_32) ;  /* 0x00000000007c8947 */ /* 0x000fea0003800000 */
[----:B------:R-:W-:Y:S01]  /*1590*/  IMAD.MOV R3, RZ, RZ, -R6 ;  /* 0x000000ffff037224 */ /* 0x000fe200078e0a06 */
[----:B------:R-:W-:Y:S01]  /*15a0*/  DMUL.RP R8, R24, R8 ;  /* 0x0000000818087228 */ /* 0x000fe20000008000 */
[----:B------:R-:W-:-:S06]  /*15b0*/  IMAD.MOV.U32 R2, RZ, RZ, RZ ;  /* 0x000000ffff027224 */ /* 0x000fcc00078e00ff */
[----:B------:R-:W-:-:S03]  /*15c0*/  DFMA R2, R4, -R2, R24 ;  /* 0x800000020402722b */ /* 0x000fc60000000018 */
[----:B------:R-:W-:-:S03]  /*15d0*/  LOP3.LUT R7, R9, R7, RZ, 0x3c, !PT ;  /* 0x0000000709077212 */ /* 0x000fc600078e3cff */
[----:B------:R-:W-:-:S04]  /*15e0*/  IADD3 R2, PT, PT, -R6, -0x43300000, RZ ;  /* 0xbcd0000006027810 */ /* 0x000fc80007ffe1ff */
[----:B------:R-:W-:-:S04]  /*15f0*/  FSETP.NEU.AND P0, PT, |R3|, R2, PT ;  /* 0x000000020300720b */ /* 0x000fc80003f0d200 */
[----:B------:R-:W-:Y:S02]  /*1600*/  FSEL R4, R8, R4, !P0 ;  /* 0x0000000408047208 */ /* 0x000fe40004000000 */
[----:B------:R-:W-:Y:S01]  /*1610*/  FSEL R5, R7, R5, !P0 ;  /* 0x0000000507057208 */ /* 0x000fe20004000000 */
[----:B------:R-:W-:Y:S06]  /*1620*/  BRA `(.L_x_32) ;  /* 0x0000000000547947 */ /* 0x000fec0003800000 */
.L_x_31:
[----:B------:R-:W-:-:S14]  /*1630*/  DSETP.NAN.AND P0, PT, R6, R6, PT ;  /* 0x000000060600722a */ /* 0x000fdc0003f08000 */
[----:B------:R-:W-:Y:S05]  /*1640*/  @P0 BRA `(.L_x_33) ;  /* 0x0000000000440947 */ /* 0x000fea0003800000 */
[----:B------:R-:W-:-:S14]  /*1650*/  DSETP.NAN.AND P0, PT, R8, R8, PT ;  /* 0x000000080800722a */ /* 0x000fdc0003f08000 */
[----:B------:R-:W-:Y:S05]  /*1660*/  @P0 BRA `(.L_x_34) ;  /* 0x0000000000300947 */ /* 0x000fea0003800000 */
[----:B------:R-:W-:Y:S01]  /*1670*/  ISETP.NE.AND P0, PT, R2, R21, PT ;  /* 0x000000150200720c */ /* 0x000fe20003f05270 */
[----:B------:R-:W-:Y:S01]  /*1680*/  IMAD.MOV.U32 R5, RZ, RZ, -0x80000 ;  /* 0xfff80000ff057424 */ /* 0x000fe200078e00ff */
[----:B------:R-:W-:-:S11]  /*1690*/  MOV R4, 0x0 ;  /* 0x0000000000047802 */ /* 0x000fd60000000f00 */
[----:B------:R-:W-:Y:S05]  /*16a0*/  @!P0 BRA `(.L_x_32) ;  /* 0x0000000000348947 */ /* 0x000fea0003800000 */
[----:B------:R-:W-:Y:S02]  /*16b0*/  ISETP.NE.AND P0, PT, R2, 0x7ff00000, PT ;  /* 0x7ff000000200780c */ /* 0x000fe40003f05270 */
[----:B------:R-:W-:Y:S02]  /*16c0*/  LOP3.LUT R5, R7, 0x80000000, R9, 0x48, !PT ;  /* 0x8000000007057812 */ /* 0x000fe400078e4809 */
[----:B------:R-:W-:-:S13]  /*16d0*/  ISETP.EQ.OR P0, PT, R21, RZ, !P0 ;  /* 0x000000ff1500720c */ /* 0x000fda0004702670 */
[----:B------:R-:W-:Y:S01]  /*16e0*/  @P0 LOP3.LUT R2, R5, 0x7ff00000, RZ, 0xfc, !PT ;  /* 0x7ff0000005020812 */ /* 0x000fe200078efcff */
[----:B------:R-:W-:Y:S02]  /*16f0*/  @!P0 IMAD.MOV.U32 R4, RZ, RZ, RZ ;  /* 0x000000ffff048224 */ /* 0x000fe400078e00ff */
[----:B------:R-:W-:Y:S01]  /*1700*/  @P0 IMAD.MOV.U32 R4, RZ, RZ, RZ ;  /* 0x000000ffff040224 */ /* 0x000fe200078e00ff */
[----:B------:R-:W-:Y:S01]  /*1710*/  @P0 MOV R5, R2 ;  /* 0x0000000200050202 */ /* 0x000fe20000000f00 */
[----:B------:R-:W-:Y:S06]  /*1720*/  BRA `(.L_x_32) ;  /* 0x0000000000147947 */ /* 0x000fec0003800000 */
.L_x_34:
[----:B------:R-:W-:Y:S01]  /*1730*/  LOP3.LUT R5, R9, 0x80000, RZ, 0xfc, !PT ;  /* 0x0008000009057812 */ /* 0x000fe200078efcff */
[----:B------:R-:W-:Y:S01]  /*1740*/  IMAD.MOV.U32 R4, RZ, RZ, R8 ;  /* 0x000000ffff047224 */ /* 0x000fe200078e0008 */
[----:B------:R-:W-:Y:S06]  /*1750*/  BRA `(.L_x_32) ;  /* 0x0000000000087947 */ /* 0x000fec0003800000 */
.L_x_33:
[----:B------:R-:W-:Y:S01]  /*1760*/  LOP3.LUT R5, R7, 0x80000, RZ, 0xfc, !PT ;  /* 0x0008000007057812 */ /* 0x000fe200078efcff */
[----:B------:R-:W-:-:S07]  /*1770*/  IMAD.MOV.U32 R4, RZ, RZ, R6 ;  /* 0x000000ffff047224 */ /* 0x000fce00078e0006 */
.L_x_32:
[----:B------:R-:W-:Y:S01]  /*1780*/  IMAD.MOV.U32 R2, RZ, RZ, R29 ;  /* 0x000000ffff027224 */ /* 0x000fe200078e001d */
[----:B------:R-:W-:-:S04]  /*1790*/  MOV R3, 0x0 ;  /* 0x0000000000037802 */ /* 0x000fc80000000f00 */
[----:B------:R-:W-:Y:S05]  /*17a0*/  RET.REL.NODEC R2 `(_Z12kernelRotatePfiiiS_S_) ;  /* 0xffffffe802147950 */ /* 0x000fea0003c3ffff */
        .weak           $__internal_2_$__cuda_sm20_dsqrt_rn_f64_mediumpath_v1
        .type           $__internal_2_$__cuda_sm20_dsqrt_rn_f64_mediumpath_v1,@function
        .size           $__internal_2_$__cuda_sm20_dsqrt_rn_f64_mediumpath_v1,($__internal_3_$__cuda_sm3x_div_rn_noftz_f32_slowpath - $__internal_2_$__cuda_sm20_dsqrt_rn_f64_mediumpath_v1)
$__internal_2_$__cuda_sm20_dsqrt_rn_f64_mediumpath_v1:
[----:B------:R-:W-:Y:S01]  /*17b0*/  ISETP.GE.U32.AND P0, PT, R4, -0x3400000, PT ;  /* 0xfcc000000400780c */ /* 0x000fe20003f06070 */
[----:B------:R-:W-:-:S12]  /*17c0*/  IMAD.MOV.U32 R4, RZ, RZ, R10 ;  /* 0x000000ffff047224 */ /* 0x000fd800078e000a */
[----:B------:R-:W-:Y:S05]  /*17d0*/  @!P0 BRA `(.L_x_35) ;  /* 0x0000000000208947 */ /* 0x000fea0003800000 */
[----:B------:R-:W-:-:S10]  /*17e0*/  DFMA.RM R4, R20, R4, R8 ;  /* 0x000000041404722b */ /* 0x000fd40000004008 */
[----:B------:R-:W-:-:S05]  /*17f0*/  IADD3 R8, P0, PT, R4, 0x1, RZ ;  /* 0x0000000104087810 */ /* 0x000fca0007f1e0ff */
[----:B------:R-:W-:-:S06]  /*1800*/  IMAD.X R9, RZ, RZ, R5, P0 ;  /* 0x000000ffff097224 */ /* 0x000fcc00000e0605 */
[----:B------:R-:W-:-:S08]  /*1810*/  DFMA.RP R18, -R4, R8, R18 ;  /* 0x000000080412722b */ /* 0x000fd00000008112 */
[----:B------:R-:W-:-:S06]  /*1820*/  DSETP.GT.AND P0, PT, R18, RZ, PT ;  /* 0x000000ff1200722a */ /* 0x000fcc0003f04000 */
[----:B------:R-:W-:Y:S02]  /*1830*/  FSEL R4, R8, R4, P0 ;  /* 0x0000000408047208 */ /* 0x000fe40000000000 */
[----:B------:R-:W-:Y:S01]  /*1840*/  FSEL R5, R9, R5, P0 ;  /* 0x0000000509057208 */ /* 0x000fe20000000000 */
[----:B------:R-:W-:Y:S06]  /*1850*/  BRA `(.L_x_36) ;  /* 0x0000000000647947 */ /* 0x000fec0003800000 */
.L_x_35:
[----:B------:R-:W-:-:S14]  /*1860*/  DSETP.NE.AND P0, PT, R18, RZ, PT ;  /* 0x000000ff1200722a */ /* 0x000fdc0003f05000 */
[----:B------:R-:W-:Y:S05]  /*1870*/  @!P0 BRA `(.L_x_37) ;  /* 0x0000000000588947 */ /* 0x000fea0003800000 */
[----:B------:R-:W-:-:S13]  /*1880*/  ISETP.GE.AND P0, PT, R19, RZ, PT ;  /* 0x000000ff1300720c */ /* 0x000fda0003f06270 */
[----:B------:R-:W-:Y:S01]  /*1890*/  @!P0 IMAD.MOV.U32 R4, RZ, RZ, 0x0 ;  /* 0x00000000ff048424 */ /* 0x000fe200078e00ff */
[----:B------:R-:W-:Y:S01]  /*18a0*/  @!P0 MOV R5, 0xfff80000 ;  /* 0xfff8000000058802 */ /* 0x000fe20000000f00 */
[----:B------:R-:W-:Y:S06]  /*18b0*/  @!P0 BRA `(.L_x_36) ;  /* 0x00000000004c8947 */ /* 0x000fec0003800000 */
[----:B------:R-:W-:-:S13]  /*18c0*/  ISETP.GT.AND P0, PT, R19, 0x7fefffff, PT ;  /* 0x7fefffff1300780c */ /* 0x000fda0003f04270 */
[----:B------:R-:W-:Y:S05]  /*18d0*/  @P0 BRA `(.L_x_37) ;  /* 0x0000000000400947 */ /* 0x000fea0003800000 */
[----:B------:R-:W-:Y:S01]  /*18e0*/  DMUL R18, R18, 8.11296384146066816958e+31 ;  /* 0x4690000012127828 */ /* 0x000fe20000000000 */
[----:B------:R-:W-:Y:S02]  /*18f0*/  IMAD.MOV.U32 R4, RZ, RZ, RZ ;  /* 0x000000ffff047224 */ /* 0x000fe400078e00ff */
[----:B------:R-:W-:Y:S02]  /*1900*/  IMAD.MOV.U32 R20, RZ, RZ, 0x0 ;  /* 0x00000000ff147424 */ /* 0x000fe400078e00ff */
[----:B------:R-:W-:Y:S01]  /*1910*/  IMAD.MOV.U32 R21, RZ, RZ, 0x3fd80000 ;  /* 0x3fd80000ff157424 */ /* 0x000fe200078e00ff */
[----:B------:R-:W0:Y:S02]  /*1920*/  MUFU.RSQ64H R5, R19 ;  /* 0x0000001300057308 */ /* 0x000e240000001c00 */
[----:B0-----:R-:W-:-:S08]  /*1930*/  DMUL R8, R4, R4 ;  /* 0x0000000404087228 */ /* 0x001fd00000000000 */
[----:B------:R-:W-:-:S08]  /*1940*/  DFMA R8, R18, -R8, 1 ;  /* 0x3ff000001208742b */ /* 0x000fd00000000808 */
[----:B------:R-:W-:Y:S02]  /*1950*/  DFMA R20, R8, R20, 0.5 ;  /* 0x3fe000000814742b */ /* 0x000fe40000000014 */
[----:B------:R-:W-:-:S08]  /*1960*/  DMUL R8, R4, R8 ;  /* 0x0000000804087228 */ /* 0x000fd00000000000 */
[----:B------:R-:W-:-:S08]  /*1970*/  DFMA R8, R20, R8, R4 ;  /* 0x000000081408722b */ /* 0x000fd00000000004 */
[----:B------:R-:W-:Y:S02]  /*1980*/  DMUL R4, R18, R8 ;  /* 0x0000000812047228 */ /* 0x000fe40000000000 */
[----:B------:R-:W-:-:S06]  /*1990*/  IADD3 R9, PT, PT, R9, -0x100000, RZ ;  /* 0xfff0000009097810 */ /* 0x000fcc0007ffe0ff */
[----:B------:R-:W-:-:S08]  /*19a0*/  DFMA R20, R4, -R4, R18 ;  /* 0x800000040414722b */ /* 0x000fd00000000012 */
[----:B------:R-:W-:-:S10]  /*19b0*/  DFMA R4, R8, R20, R4 ;  /* 0x000000140804722b */ /* 0x000fd40000000004 */
[----:B------:R-:W-:Y:S01]  /*19c0*/  VIADD R5, R5, 0xfcb00000 ;  /* 0xfcb0000005057836 */ /* 0x000fe20000000000 */
[----:B------:R-:W-:Y:S06]  /*19d0*/  BRA `(.L_x_36) ;  /* 0x0000000000047947 */ /* 0x000fec0003800000 */
.L_x_37:
[----:B------:R-:W-:-:S11]  /*19e0*/  DADD R4, R18, R18 ;  /* 0x0000000012047229 */ /* 0x000fd60000000012 */
.L_x_36:
[----:B------:R-:W-:Y:S01]  /*19f0*/  MOV R3, 0x0 ;  /* 0x0000000000037802 */ /* 0x000fe20000000f00 */
[----:B------:R-:W-:Y:S02]  /*1a00*/  IMAD.MOV.U32 R8, RZ, RZ, R4 ;  /* 0x000000ffff087224 */ /* 0x000fe400078e0004 */
[----:B------:R-:W-:Y:S01]  /*1a10*/  IMAD.MOV.U32 R9, RZ, RZ, R5 ;  /* 0x000000ffff097224 */ /* 0x000fe200078e0005 */
[----:B------:R-:W-:Y:S06]  /*1a20*/  RET.REL.NODEC R2 `(_Z12kernelRotatePfiiiS_S_) ;  /* 0xffffffe402747950 */ /* 0x000fec0003c3ffff */
        .weak           $__internal_3_$__cuda_sm3x_div_rn_noftz_f32_slowpath
        .type           $__internal_3_$__cuda_sm3x_div_rn_noftz_f32_slowpath,@function
        .size           $__internal_3_$__cuda_sm3x_div_rn_noftz_f32_slowpath,(.L_x_130 - $__internal_3_$__cuda_sm3x_div_rn_noftz_f32_slowpath)
$__internal_3_$__cuda_sm3x_div_rn_noftz_f32_slowpath:
[----:B------:R-:W-:Y:S01]  /*1a30*/  SHF.R.U32.HI R6, RZ, 0x17, R3 ;  /* 0x00000017ff067819 */ /* 0x000fe20000011603 */
[--C-:B------:R-:W-:Y:S01]  /*1a40*/  IMAD.MOV.U32 R7, RZ, RZ, R0.reuse ;  /* 0x000000ffff077224 */ /* 0x100fe200078e0000 */
[----:B------:R-:W-:Y:S02]  /*1a50*/  SHF.R.U32.HI R2, RZ, 0x17, R0 ;  /* 0x00000017ff027819 */ /* 0x000fe40000011600 */
[----:B------:R-:W-:Y:S02]  /*1a60*/  LOP3.LUT R6, R6, 0xff, RZ, 0xc0, !PT ;  /* 0x000000ff06067812 */ /* 0x000fe400078ec0ff */
[----:B------:R-:W-:Y:S02]  /*1a70*/  LOP3.LUT R2, R2, 0xff, RZ, 0xc0, !PT ;  /* 0x000000ff02027812 */ /* 0x000fe400078ec0ff */
[----:B------:R-:W-:Y:S01]  /*1a80*/  MOV R8, R3 ;  /* 0x0000000300087202 */ /* 0x000fe20000000f00 */
[----:B------:R-:W-:Y:S02]  /*1a90*/  VIADD R10, R6, 0xffffffff ;  /* 0xffffffff060a7836 */ /* 0x000fe40000000000 */
[----:B------:R-:W-:-:S03]  /*1aa0*/  VIADD R9, R2, 0xffffffff ;  /* 0xffffffff02097836 */ /* 0x000fc60000000000 */
[----:B------:R-:W-:-:S04]  /*1ab0*/  ISETP.GT.U32.AND P0, PT, R10, 0xfd, PT ;  /* 0x000000fd0a00780c */ /* 0x000fc80003f04070 */
[----:B------:R-:W-:-:S13]  /*1ac0*/  ISETP.GT.U32.OR P0, PT, R9, 0xfd, P0 ;  /* 0x000000fd0900780c */ /* 0x000fda0000704470 */
[----:B------:R-:W-:Y:S01]  /*1ad0*/  @!P0 IMAD.MOV.U32 R5, RZ, RZ, RZ ;  /* 0x000000ffff058224 */ /* 0x000fe200078e00ff */
[----:B------:R-:W-:Y:S06]  /*1ae0*/  @!P0 BRA `(.L_x_38) ;  /* 0x00000000005c8947 */ /* 0x000fec0003800000 */
[----:B------:R-:W-:Y:S02]  /*1af0*/  FSETP.GTU.FTZ.AND P0, PT, |R0|, +INF , PT ;  /* 0x7f8000000000780b */ /* 0x000fe40003f1c200 */
[----:B------:R-:W-:-:S04]  /*1b00*/  FSETP.GTU.FTZ.AND P1, PT, |R3|, +INF , PT ;  /* 0x7f8000000300780b */ /* 0x000fc80003f3c200 */
[----:B------:R-:W-:-:S13]  /*1b10*/  PLOP3.LUT P0, PT, P0, P1, PT, 0xf8, 0x8f ;  /* 0x00000000008f781c */ /* 0x000fda0000703f70 */
[----:B------:R-:W-:Y:S05]  /*1b20*/  @P0 BRA `(.L_x_39) ;  /* 0x0000000400440947 */ /* 0x000fea0003800000 */
[----:B------:R-:W-:-:S13]  /*1b30*/  LOP3.LUT P0, RZ, R8, 0x7fffffff, R7, 0xc8, !PT ;  /* 0x7fffffff08ff7812 */ /* 0x000fda000780c807 */
[----:B------:R-:W-:Y:S05]  /*1b40*/  @!P0 BRA `(.L_x_40) ;  /* 0x0000000400348947 */ /* 0x000fea0003800000 */
[C---:B------:R-:W-:Y:S02]  /*1b50*/  FSETP.NEU.FTZ.AND P2, PT, |R0|.reuse, +INF , PT ;  /* 0x7f8000000000780b */ /* 0x040fe40003f5d200 */
[----:B------:R-:W-:Y:S02]  /*1b60*/  FSETP.NEU.FTZ.AND P1, PT, |R3|, +INF , PT ;  /* 0x7f8000000300780b */ /* 0x000fe40003f3d200 */
[----:B------:R-:W-:-:S11]  /*1b70*/  FSETP.NEU.FTZ.AND P0, PT, |R0|, +INF , PT ;  /* 0x7f8000000000780b */ /* 0x000fd60003f1d200 */
[----:B------:R-:W-:Y:S05]  /*1b80*/  @!P1 BRA !P2, `(.L_x_40) ;  /* 0x0000000400249947 */ /* 0x000fea0005000000 */
[----:B------:R-:W-:-:S04]  /*1b90*/  LOP3.LUT P2, RZ, R7, 0x7fffffff, RZ, 0xc0, !PT ;  /* 0x7fffffff07ff7812 */ /* 0x000fc8000784c0ff */
[----:B------:R-:W-:-:S13]  /*1ba0*/  PLOP3.LUT P1, PT, P1, P2, PT, 0x2f, 0xf2 ;  /* 0x0000000000f2781c */ /* 0x000fda0000f24577 */
[----:B------:R-:W-:Y:S05]  /*1bb0*/  @P1 BRA `(.L_x_41) ;  /* 0x0000000400101947 */ /* 0x000fea0003800000 */
[----:B------:R-:W-:-:S04]  /*1bc0*/  LOP3.LUT P1, RZ, R8, 0x7fffffff, RZ, 0xc0, !PT ;  /* 0x7fffffff08ff7812 */ /* 0x000fc8000782c0ff */
[----:B------:R-:W-:-:S13]  /*1bd0*/  PLOP3.LUT P0, PT, P0, P1, PT, 0x2f, 0xf2 ;  /* 0x0000000000f2781c */ /* 0x000fda0000702577 */
[----:B------:R-:W-:Y:S05]  /*1be0*/  @P0 BRA `(.L_x_42) ;  /* 0x0000000000f80947 */ /* 0x000fea0003800000 */
[----:B------:R-:W-:Y:S02]  /*1bf0*/  ISETP.GE.AND P0, PT, R9, RZ, PT ;  /* 0x000000ff0900720c */ /* 0x000fe40003f06270 */
[----:B------:R-:W-:-:S11]  /*1c00*/  ISETP.GE.AND P1, PT, R10, RZ, PT ;  /* 0x000000ff0a00720c */ /* 0x000fd60003f26270 */
[----:B------:R-:W-:Y:S02]  /*1c10*/  @P0 IMAD.MOV.U32 R5, RZ, RZ, RZ ;  /* 0x000000ffff050224 */ /* 0x000fe400078e00ff */
[----:B------:R-:W-:Y:S01]  /*1c20*/  @!P0 FFMA R7, R0, 1.84467440737095516160e+19, RZ ;  /* 0x5f80000000078823 */ /* 0x000fe200000000ff */
[----:B------:R-:W-:Y:S02]  /*1c30*/  @!P0 IMAD.MOV.U32 R5, RZ, RZ, -0x40 ;  /* 0xffffffc0ff058424 */ /* 0x000fe400078e00ff */
[----:B------:R-:W-:-:S03]  /*1c40*/  @!P1 FFMA R8, R3, 1.84467440737095516160e+19, RZ ;  /* 0x5f80000003089823 */ /* 0x000fc600000000ff */
[----:B------:R-:W-:-:S07]  /*1c50*/  @!P1 IADD3 R5, PT, PT, R5, 0x40, RZ ;  /* 0x0000004005059810 */ /* 0x000fce0007ffe0ff */
.L_x_38:
[----:B------:R-:W-:-:S05]  /*1c60*/  LEA R3, R6, 0xc0800000, 0x17 ;  /* 0xc080000006037811 */ /* 0x000fca00078eb8ff */
[----:B------:R-:W-:Y:S02]  /*1c70*/  IMAD.IADD R8, R8, 0x1, -R3 ;  /* 0x0000000108087824 */ /* 0x000fe400078e0a03 */
[----:B------:R-:W-:Y:S02]  /*1c80*/  VIADD R3, R2, 0xffffff81 ;  /* 0xffffff8102037836 */ /* 0x000fe40000000000 */
[----:B------:R-:W0:Y:S01]  /*1c90*/  MUFU.RCP R9, R8 ;  /* 0x0000000800097308 */ /* 0x000e220000001000 */
[----:B------:R-:W-:Y:S01]  /*1ca0*/  FADD.FTZ R11, -R8, -RZ ;  /* 0x800000ff080b7221 */ /* 0x000fe20000010100 */
[C---:B------:R-:W-:Y:S01]  /*1cb0*/  IMAD R2, R3.reuse, -0x800000, R7 ;  /* 0xff80000003027824 */ /* 0x040fe200078e0207 */
[----:B------:R-:W-:-:S05]  /*1cc0*/  IADD3 R6, PT, PT, R3, 0x7f, -R6 ;  /* 0x0000007f03067810 */ /* 0x000fca0007ffe806 */
[----:B------:R-:W-:Y:S02]  /*1cd0*/  IMAD.IADD R6, R6, 0x1, R5 ;  /* 0x0000000106067824 */ /* 0x000fe400078e0205 */
[----:B0-----:R-:W-:-:S04]  /*1ce0*/  FFMA R10, R9, R11, 1 ;  /* 0x3f800000090a7423 */ /* 0x001fc8000000000b */
[----:B------:R-:W-:-:S04]  /*1cf0*/  FFMA R18, R9, R10, R9 ;  /* 0x0000000a09127223 */ /* 0x000fc80000000009 */
[----:B------:R-:W-:-:S04]  /*1d00*/  FFMA R7, R2, R18, RZ ;  /* 0x0000001202077223 */ /* 0x000fc800000000ff */
[----:B------:R-:W-:-:S04]  /*1d10*/  FFMA R10, R11, R7, R2 ;  /* 0x000000070b0a7223 */ /* 0x000fc80000000002 */
[----:B------:R-:W-:-:S04]  /*1d20*/  FFMA R7, R18, R10, R7 ;  /* 0x0000000a12077223 */ /* 0x000fc80000000007 */
[----:B------:R-:W-:-:S04]  /*1d30*/  FFMA R10, R11, R7, R2 ;  /* 0x000000070b0a7223 */ /* 0x000fc80000000002 */
[----:B------:R-:W-:-:S05]  /*1d40*/  FFMA R2, R18, R10, R7 ;  /* 0x0000000a12027223 */ /* 0x000fca0000000007 */
[----:B------:R-:W-:-:S04]  /*1d50*/  SHF.R.U32.HI R3, RZ, 0x17, R2 ;  /* 0x00000017ff037819 */ /* 0x000fc80000011602 */
[----:B------:R-:W-:-:S04]  /*1d60*/  LOP3.LUT R3, R3, 0xff, RZ, 0xc0, !PT ;  /* 0x000000ff03037812 */ /* 0x000fc800078ec0ff */
[----:B------:R-:W-:-:S05]  /*1d70*/  IADD3 R9, PT, PT, R3, R6, RZ ;  /* 0x0000000603097210 */ /* 0x000fca0007ffe0ff */
[----:B------:R-:W-:-:S05]  /*1d80*/  VIADD R3, R9, 0xffffffff ;  /* 0xffffffff09037836 */ /* 0x000fca0000000000 */
[----:B------:R-:W-:-:S13]  /*1d90*/  ISETP.GE.U32.AND P0, PT, R3, 0xfe, PT ;  /* 0x000000fe0300780c */ /* 0x000fda0003f06070 */
[----:B------:R-:W-:Y:S05]  /*1da0*/  @!P0 BRA `(.L_x_43) ;  /* 0x0000000000808947 */ /* 0x000fea0003800000 */
[----:B------:R-:W-:-:S13]  /*1db0*/  ISETP.GT.AND P0, PT, R9, 0xfe, PT ;  /* 0x000000fe0900780c */ /* 0x000fda0003f04270 */
[----:B------:R-:W-:Y:S05]  /*1dc0*/  @P0 BRA `(.L_x_44) ;  /* 0x00000000006c0947 */ /* 0x000fea0003800000 */
[----:B------:R-:W-:-:S13]  /*1dd0*/  ISETP.GE.AND P0, PT, R9, 0x1, PT ;  /* 0x000000010900780c */ /* 0x000fda0003f06270 */
[----:B------:R-:W-:Y:S05]  /*1de0*/  @P0 BRA `(.L_x_45) ;  /* 0x0000000000980947 */ /* 0x000fea0003800000 */
[----:B------:R-:W-:Y:S02]  /*1df0*/  ISETP.GE.AND P0, PT, R9, -0x18, PT ;  /* 0xffffffe80900780c */ /* 0x000fe40003f06270 */
[----:B------:R-:W-:-:S11]  /*1e00*/  LOP3.LUT R2, R2, 0x80000000, RZ, 0xc0, !PT ;  /* 0x8000000002027812 */ /* 0x000fd600078ec0ff */
[----:B------:R-:W-:Y:S05]  /*1e10*/  @!P0 BRA `(.L_x_45) ;  /* 0x00000000008c8947 */ /* 0x000fea0003800000 */
[CCC-:B------:R-:W-:Y:S01]  /*1e20*/  FFMA.RZ R3, R18.reuse, R10.reuse, R7.reuse ;  /* 0x0000000a12037223 */ /* 0x1c0fe2000000c007 */
[C---:B------:R-:W-:Y:S02]  /*1e30*/  VIADD R8, R9.reuse, 0x20 ;  /* 0x0000002009087836 */ /* 0x040fe40000000000 */
[CCC-:B------:R-:W-:Y:S01]  /*1e40*/  FFMA.RM R6, R18.reuse, R10.reuse, R7.reuse ;  /* 0x0000000a12067223 */ /* 0x1c0fe20000004007 */
[----:B------:R-:W-:Y:S02]  /*1e50*/  ISETP.NE.AND P2, PT, R9, RZ, PT ;  /* 0x000000ff0900720c */ /* 0x000fe40003f45270 */
[----:B------:R-:W-:Y:S01]  /*1e60*/  LOP3.LUT R5, R3, 0x7fffff, RZ, 0xc0, !PT ;  /* 0x007fffff03057812 */ /* 0x000fe200078ec0ff */
[----:B------:R-:W-:Y:S01]  /*1e70*/  FFMA.RP R3, R18, R10, R7 ;  /* 0x0000000a12037223 */ /* 0x000fe20000008007 */
[----:B------:R-:W-:Y:S01]  /*1e80*/  IMAD.MOV R7, RZ, RZ, -R9 ;  /* 0x000000ffff077224 */ /* 0x000fe200078e0a09 */
[----:B------:R-:W-:Y:S02]  /*1e90*/  ISETP.NE.AND P1, PT, R9, RZ, PT ;  /* 0x000000ff0900720c */ /* 0x000fe40003f25270 */
[----:B------:R-:W-:-:S02]  /*1ea0*/  LOP3.LUT R5, R5, 0x800000, RZ, 0xfc, !PT ;  /* 0x0080000005057812 */ /* 0x000fc400078efcff */
[----:B------:R-:W-:Y:S02]  /*1eb0*/  FSETP.NEU.FTZ.AND P0, PT, R3, R6, PT ;  /* 0x000000060300720b */ /* 0x000fe40003f1d000 */
[----:B------:R-:W-:Y:S02]  /*1ec0*/  SHF.L.U32 R8, R5, R8, RZ ;  /* 0x0000000805087219 */ /* 0x000fe400000006ff */
[----:B------:R-:W-:Y:S02]  /*1ed0*/  SEL R6, R7, RZ, P2 ;  /* 0x000000ff07067207 */ /* 0x000fe40001000000 */
[----:B------:R-:W-:Y:S02]  /*1ee0*/  ISETP.NE.AND P1, PT, R8, RZ, P1 ;  /* 0x000000ff0800720c */ /* 0x000fe40000f25270 */
[----:B------:R-:W-:Y:S02]  /*1ef0*/  SHF.R.U32.HI R6, RZ, R6, R5 ;  /* 0x00000006ff067219 */ /* 0x000fe40000011605 */
[----:B------:R-:W-:-:S02]  /*1f00*/  PLOP3.LUT P0, PT, P0, P1, PT, 0xf8, 0x8f ;  /* 0x00000000008f781c */ /* 0x000fc40000703f70 */
[----:B------:R-:W-:Y:S02]  /*1f10*/  SHF.R.U32.HI R8, RZ, 0x1, R6 ;  /* 0x00000001ff087819 */ /* 0x000fe40000011606 */
[----:B------:R-:W-:-:S04]  /*1f20*/  SEL R3, RZ, 0x1, !P0 ;  /* 0x00000001ff037807 */ /* 0x000fc80004000000 */
[----:B------:R-:W-:-:S04]  /*1f30*/  LOP3.LUT R3, R3, 0x1, R8, 0xf8, !PT ;  /* 0x0000000103037812 */ /* 0x000fc800078ef808 */
[----:B------:R-:W-:-:S04]  /*1f40*/  LOP3.LUT R3, R3, R6, RZ, 0xc0, !PT ;  /* 0x0000000603037212 */ /* 0x000fc800078ec0ff */
[----:B------:R-:W-:-:S04]  /*1f50*/  IADD3 R3, PT, PT, R8, R3, RZ ;  /* 0x0000000308037210 */ /* 0x000fc80007ffe0ff */
[----:B------:R-:W-:Y:S01]  /*1f60*/  LOP3.LUT R2, R3, R2, RZ, 0xfc, !PT ;  /* 0x0000000203027212 */ /* 0x000fe200078efcff */
[----:B------:R-:W-:Y:S06]  /*1f70*/  BRA `(.L_x_45) ;  /* 0x0000000000347947 */ /* 0x000fec0003800000 */
.L_x_44:
[----:B------:R-:W-:-:S04]  /*1f80*/  LOP3.LUT R2, R2, 0x80000000, RZ, 0xc0, !PT ;  /* 0x8000000002027812 */ /* 0x000fc800078ec0ff */
[----:B------:R-:W-:Y:S01]  /*1f90*/  LOP3.LUT R2, R2, 0x7f800000, RZ, 0xfc, !PT ;  /* 0x7f80000002027812 */ /* 0x000fe200078efcff */
[----:B------:R-:W-:Y:S06]  /*1fa0*/  BRA `(.L_x_45) ;  /* 0x0000000000287947 */ /* 0x000fec0003800000 */
.L_x_43:
[----:B------:R-:W-:Y:S01]  /*1fb0*/  IMAD R2, R6, 0x800000, R2 ;  /* 0x0080000006027824 */ /* 0x000fe200078e0202 */
[----:B------:R-:W-:Y:S06]  /*1fc0*/  BRA `(.L_x_45) ;  /* 0x0000000000207947 */ /* 0x000fec0003800000 */
.L_x_42:
[----:B------:R-:W-:-:S04]  /*1fd0*/  LOP3.LUT R2, R8, 0x80000000, R7, 0x48, !PT ;  /* 0x8000000008027812 */ /* 0x000fc800078e4807 */
[----:B------:R-:W-:Y:S01]  /*1fe0*/  LOP3.LUT R2, R2, 0x7f800000, RZ, 0xfc, !PT ;  /* 0x7f80000002027812 */ /* 0x000fe200078efcff */
[----:B------:R-:W-:Y:S06]  /*1ff0*/  BRA `(.L_x_45) ;  /* 0x0000000000147947 */ /* 0x000fec0003800000 */
.L_x_41:
[----:B------:R-:W-:Y:S01]  /*2000*/  LOP3.LUT R2, R8, 0x80000000, R7, 0x48, !PT ;  /* 0x8000000008027812 */ /* 0x000fe200078e4807 */
[----:B------:R-:W-:Y:S06]  /*2010*/  BRA `(.L_x_45) ;  /* 0x00000000000c7947 */ /* 0x000fec0003800000 */
.L_x_40:
[----:B------:R-:W0:Y:S01]  /*2020*/  MUFU.RSQ R2, -QNAN ;  /* 0xffc0000000027908 */ /* 0x000e220000001400 */
[----:B------:R-:W-:Y:S05]  /*2030*/  BRA `(.L_x_45) ;  /* 0x0000000000047947 */ /* 0x000fea0003800000 */
.L_x_39:
[----:B------:R-:W-:-:S07]  /*2040*/  FADD.FTZ R2, R0, R3 ;  /* 0x0000000300027221 */ /* 0x000fce0000010000 */
.L_x_45:
[----:B------:R-:W-:-:S04]  /*2050*/  IMAD.MOV.U32 R5, RZ, RZ, 0x0 ;  /* 0x00000000ff057424 */ /* 0x000fc800078e00ff */
[----:B0-----:R-:W-:Y:S05]  /*2060*/  RET.REL.NODEC R4 `(_Z12kernelRotatePfiiiS_S_) ;  /* 0xffffffdc04e47950 */ /* 0x001fea0003c3ffff */
.L_x_46:
        /* <DEDUP_REMOVED lines=9> */
.L_x_130:


//--------------------- .text._Z13maxElemalongyPfPiS0_i --------------------------
	.section	.text._Z13maxElemalongyPfPiS0_i,"ax",@progbits
	.align	128
        .global         _Z13maxElemalongyPfPiS0_i
        .type           _Z13maxElemalongyPfPiS0_i,@function
        .size           _Z13maxElemalongyPfPiS0_i,(.L_x_136 - _Z13maxElemalongyPfPiS0_i)
        .other          _Z13maxElemalongyPfPiS0_i,@"STO_CUDA_ENTRY STV_DEFAULT"
_Z13maxElemalongyPfPiS0_i:
.text._Z13maxElemalongyPfPiS0_i:
[----:B------:R-:W-:Y:S08]  /*0000*/  LDC R1, c[0x0][0x37c] ;  /* 0x0000df00ff017b82 */ /* 0x000ff00000000800 */
[----:B------:R-:W0:Y:S02]  /*0010*/  LDC R23, c[0x0][0x398] ;  /* 0x0000e600ff177b82 */ /* 0x000e240000000800 */
[----:B0-----:R-:W-:-:S04]  /*0020*/  IADD3 R0, PT, PT, R23, -0x2, RZ ;  /* 0xfffffffe17007810 */ /* 0x001fc80007ffe0ff */
[----:B------:R-:W-:-:S04]  /*0030*/  SHF.R.S32.HI R3, RZ, 0x1, R0 ;  /* 0x00000001ff037819 */ /* 0x000fc80000011400 */
[----:B------:R-:W-:-:S04]  /*0040*/  LOP3.LUT R3, R3, R0, RZ, 0xfc, !PT ;  /* 0x0000000003037212 */ /* 0x000fc800078efcff */
        /* <DEDUP_REMOVED lines=8> */
[----:B------:R-:W-:-:S13]  /*00d0*/  ISETP.GE.AND P0, PT, R3, 0x1, PT ;  /* 0x000000010300780c */ /* 0x000fda0003f06270 */
[----:B------:R-:W-:Y:S05]  /*00e0*/  @!P0 EXIT ;  /* 0x000000000000894d */ /* 0x000fea0003800000 */
[----:B------:R-:W-:Y:S01]  /*00f0*/  VIADD R25, R23, 0x1 ;  /* 0x0000000117197836 */ /* 0x000fe20000000000 */
[----:B------:R-:W-:Y:S01]  /*0100*/  IADD3 R26, PT, PT, R3, 0x1, RZ ;  /* 0x00000001031a7810 */ /* 0x000fe20007ffe0ff */
[C---:B------:R-:W-:Y:S01]  /*0110*/  IMAD R24, R23.reuse, 0x3, RZ ;  /* 0x0000000317187824 */ /* 0x040fe200078e02ff */
[----:B------:R-:W-:Y:S01]  /*0120*/  LEA R23, R23, 0x4, 0x2 ;  /* 0x0000000417177811 */ /* 0x000fe200078e10ff */
[----:B------:R-:W0:Y:S01]  /*0130*/  LDCU.64 UR8, c[0x0][0x358] ;  /* 0x00006b00ff0877ac */ /* 0x000e220008000a00 */
[----:B------:R-:W-:-:S05]  /*0140*/  NOP ;  /* 0x0000000000007918 */ /* 0x000fca0000000000 */
.L_x_56:
[C---:B------:R-:W-:Y:S02]  /*0150*/  ISETP.GE.AND P0, PT, R26.reuse, 0x2, PT ;  /* 0x000000021a00780c */ /* 0x040fe40003f06270 */
[-C--:B------:R-:W-:Y:S02]  /*0160*/  LEA.HI R0, R26, R26.reuse, RZ, 0x1 ;  /* 0x0000001a1a007211 */ /* 0x080fe400078f08ff */
[----:B------:R-:W-:Y:S02]  /*0170*/  MOV R22, R26 ;  /* 0x0000001a00167202 */ /* 0x000fe40000000f00 */
[----:B------:R-:W-:-:S04]  /*0180*/  SHF.R.S32.HI R0, RZ, 0x1, R0 ;  /* 0x00000001ff007819 */ /* 0x000fc80000011400 */
[----:B------:R-:W-:-:S03]  /*0190*/  MOV R26, R0 ;  /* 0x00000000001a7202 */ /* 0x000fc60000000f00 */
[----:B-1234-:R-:W-:Y:S05]  /*01a0*/  @!P0 BRA `(.L_x_47) ;  /* 0x0000000c00148947 */ /* 0x01efea0003800000 */
[----:B------:R-:W1:Y:S01]  /*01b0*/  LDC R17, c[0x0][0x398] ;  /* 0x0000e600ff117b82 */ /* 0x000e620000000800 */
[----:B------:R-:W-:-:S05]  /*01c0*/  VIADD R0, R26, 0xffffffff ;  /* 0xffffffff1a007836 */ /* 0x000fca0000000000 */
[----:B------:R-:W-:Y:S01]  /*01d0*/  ISETP.GE.U32.AND P0, PT, R0, 0x3, PT ;  /* 0x000000030000780c */ /* 0x000fe20003f06070 */
[----:B------:R-:W-:Y:S01]  /*01e0*/  HFMA2 R0, -RZ, RZ, 0, 0 ;  /* 0x00000000ff007431 */ /* 0x000fe200000001ff */
[----:B-1----:R-:W-:-:S11]  /*01f0*/  IADD3 R9, PT, PT, -R26, R17, RZ ;  /* 0x000000111a097210 */ /* 0x002fd60007ffe1ff */
[----:B------:R-:W-:Y:S05]  /*0200*/  @!P0 BRA `(.L_x_48) ;  /* 0x0000000400b08947 */ /* 0x000fea0003800000 */
[----:B------:R-:W1:Y:S01]  /*0210*/  LDC R8, c[0x0][0x398] ;  /* 0x0000e600ff087b82 */ /* 0x000e620000000800 */
[C---:B------:R-:W-:Y:S01]  /*0220*/  IADD3 R3, PT, PT, R26.reuse, 0x1, RZ ;  /* 0x000000011a037810 */ /* 0x040fe20007ffe0ff */
[C---:B------:R-:W-:Y:S01]  /*0230*/  VIADD R7, R26.reuse, 0x3 ;  /* 0x000000031a077836 */ /* 0x040fe20000000000 */
[----:B------:R-:W-:Y:S01]  /*0240*/  IADD3 R5, PT, PT, R26, 0x2, RZ ;  /* 0x000000021a057810 */ /* 0x000fe20007ffe0ff */
[----:B------:R-:W-:Y:S01]  /*0250*/  IMAD.SHL.U32 R4, R17, 0x2, RZ ;  /* 0x0000000211047824 */ /* 0x000fe200078e00ff */
[----:B------:R-:W-:Y:S01]  /*0260*/  MOV R2, 0x2 ;  /* 0x0000000200027802 */ /* 0x000fe20000000f00 */
[-CC-:B------:R-:W-:Y:S01]  /*0270*/  IMAD R6, R3, R17.reuse, R26.reuse ;  /* 0x0000001103067224 */ /* 0x180fe200078e021a */
[----:B------:R-:W-:Y:S01]  /*0280*/  MOV R0, R24 ;  /* 0x0000001800007202 */ /* 0x000fe20000000f00 */
[----:B------:R-:W2:Y:S01]  /*0290*/  LDC.64 R10, c[0x0][0x380] ;  /* 0x0000e000ff0a7b82 */ /* 0x000ea20000000a00 */
[-CC-:B------:R-:W-:Y:S01]  /*02a0*/  IMAD R7, R7, R17.reuse, R26.reuse ;  /* 0x0000001107077224 */ /* 0x180fe200078e021a */
[----:B------:R-:W-:Y:S01]  /*02b0*/  UMOV UR4, 0x2 ;  /* 0x0000000200047882 */ /* 0x000fe20000000000 */
[----:B------:R-:W-:-:S02]  /*02c0*/  IMAD R5, R5, R17, R26 ;  /* 0x0000001105057224 */ /* 0x000fc400078e021a */
[----:B------:R-:W-:-:S03]  /*02d0*/  IMAD R3, R25, R26, RZ ;  /* 0x0000001a19037224 */ /* 0x000fc600078e02ff */
[----:B------:R-:W3:Y:S08]  /*02e0*/  LDC.64 R12, c[0x0][0x388] ;  /* 0x0000e200ff0c7b82 */ /* 0x000ef00000000a00 */
[----:B------:R-:W4:Y:S02]  /*02f0*/  LDC.64 R14, c[0x0][0x390] ;  /* 0x0000e400ff0e7b82 */ /* 0x000f240000000a00 */
.L_x_53:
[----:B------:R-:W-:Y:S02]  /*0300*/  UIADD3 UR5, UPT, UPT, UR4, -0x2, URZ ;  /* 0xfffffffe04057890 */ /* 0x000fe4000fffe0ff */
[C---:B------:R-:W-:Y:S01]  /*0310*/  ISETP.LE.AND P0, PT, R9.reuse, UR4, PT ;  /* 0x0000000409007c0c */ /* 0x040fe2000bf03270 */
[----:B------:R-:W-:Y:S02]  /*0320*/  UIADD3 UR6, UPT, UPT, UR4, -0x1, URZ ;  /* 0xffffffff04067890 */ /* 0x000fe4000fffe0ff */
[----:B------:R-:W-:Y:S01]  /*0330*/  UIADD3 UR7, UPT, UPT, UR4, 0x1, URZ ;  /* 0x0000000104077890 */ /* 0x000fe2000fffe0ff */
[----:B------:R-:W-:-:S03]  /*0340*/  ISETP.LE.AND P3, PT, R9, UR5, PT ;  /* 0x0000000509007c0c */ /* 0x000fc6000bf63270 */
[C---:B------:R-:W-:Y:S02]  /*0350*/  ISETP.LE.AND P1, PT, R9.reuse, UR6, PT ;  /* 0x0000000609007c0c */ /* 0x040fe4000bf23270 */
[----:B------:R-:W-:-:S08]  /*0360*/  ISETP.LE.AND P2, PT, R9, UR7, PT ;  /* 0x0000000709007c0c */ /* 0x000fd0000bf43270 */
[----:B0-----:R-:W-:Y:S05]  /*0370*/  @P3 BRA `(.L_x_49) ;  /* 0x0000000000443947 */ /* 0x001fea0003800000 */
[----:B------:R-:W-:Y:S01]  /*0380*/  IADD3 R27, PT, PT, R2, -0x2, RZ ;  /* 0xfffffffe021b7810 */ /* 0x000fe20007ffe0ff */
[----:B------:R-:W-:-:S04]  /*0390*/  VIADD R29, R3, 0x1 ;  /* 0x00000001031d7836 */ /* 0x000fc80000000000 */
[----:B--2---:R-:W-:-:S04]  /*03a0*/  IMAD.WIDE R16, R29, 0x4, R10 ;  /* 0x000000041d107825 */ /* 0x004fc800078e020a */
[----:B------:R-:W-:Y:S01]  /*03b0*/  IMAD.WIDE R20, R27, 0x4, R10 ;  /* 0x000000041b147825 */ /* 0x000fe200078e020a */
[----:B0-----:R-:W2:Y:S04]  /*03c0*/  LDG.E R19, desc[UR8][R16.64] ;  /* 0x0000000810137981 */ /* 0x001ea8000c1e1900 */
[----:B------:R-:W2:Y:S02]  /*03d0*/  LDG.E R18, desc[UR8][R20.64+0x4] ;  /* 0x0000040814127981 */ /* 0x000ea4000c1e1900 */
[----:B--2---:R-:W-:-:S13]  /*03e0*/  FSETP.GT.AND P3, PT, |R19|, |R18|, PT ;  /* 0x400000121300720b */ /* 0x004fda0003f64200 */
[----:B------:R-:W-:Y:S05]  /*03f0*/  @!P3 BRA `(.L_x_49) ;  /* 0x000000000024b947 */ /* 0x000fea0003800000 */
[--C-:B---3--:R-:W-:Y:S01]  /*0400*/  IMAD.WIDE R16, R29, 0x4, R12.reuse ;  /* 0x000000041d107825 */ /* 0x108fe200078e020c */
[----:B------:R0:W-:Y:S04]  /*0410*/  STG.E desc[UR8][R20.64+0x4], R19 ;  /* 0x0000041314007986 */ /* 0x0001e8000c101908 */
[----:B0-----:R4:W2:Y:S01]  /*0420*/  LDG.E R21, desc[UR8][R16.64] ;  /* 0x0000000810157981 */ /* 0x0018a2000c1e1900 */
[----:B------:R-:W-:-:S04]  /*0430*/  IMAD.WIDE R18, R27, 0x4, R12 ;  /* 0x000000041b127825 */ /* 0x000fc800078e020c */
[--C-:B----4-:R-:W-:Y:S01]  /*0440*/  IMAD.WIDE R16, R29, 0x4, R14.reuse ;  /* 0x000000041d107825 */ /* 0x110fe200078e020e */
[----:B--2---:R0:W-:Y:S05]  /*0450*/  STG.E desc[UR8][R18.64+0x4], R21 ;  /* 0x0000041512007986 */ /* 0x0041ea000c101908 */
[----:B------:R-:W2:Y:S01]  /*0460*/  LDG.E R17, desc[UR8][R16.64] ;  /* 0x0000000810117981 */ /* 0x000ea2000c1e1900 */
[----:B------:R-:W-:-:S05]  /*0470*/  IMAD.WIDE R28, R27, 0x4, R14 ;  /* 0x000000041b1c7825 */ /* 0x000fca00078e020e */
[----:B--2---:R0:W-:Y:S02]  /*0480*/  STG.E desc[UR8][R28.64+0x4], R17 ;  /* 0x000004111c007986 */ /* 0x0041e4000c101908 */
.L_x_49:
[----:B------:R-:W-:Y:S05]  /*0490*/  @P1 BRA `(.L_x_50) ;  /* 0x0000000000441947 */ /* 0x000fea0003800000 */
[----:B0-----:R-:W-:Y:S01]  /*04a0*/  IADD3 R29, PT, PT, R6, 0x2, RZ ;  /* 0x00000002061d7810 */ /* 0x001fe20007ffe0ff */
[----:B-1----:R-:W-:-:S04]  /*04b0*/  VIADD R27, R8, 0x1 ;  /* 0x00000001081b7836 */ /* 0x002fc80000000000 */
[----:B--2---:R-:W-:-:S04]  /*04c0*/  IMAD.WIDE R16, R29, 0x4, R10 ;  /* 0x000000041d107825 */ /* 0x004fc800078e020a */
[----:B------:R-:W-:Y:S01]  /*04d0*/  IMAD.WIDE R20, R27, 0x4, R10 ;  /* 0x000000041b147825 */ /* 0x000fe200078e020a */
[----:B------:R-:W2:Y:S04]  /*04e0*/  LDG.E R19, desc[UR8][R16.64] ;  /* 0x0000000810137981 */ /* 0x000ea8000c1e1900 */
        /* <DEDUP_REMOVED lines=12> */
.L_x_50:
[----:B------:R-:W-:Y:S05]  /*05b0*/  @P0 BRA `(.L_x_51) ;  /* 0x0000000000440947 */ /* 0x000fea0003800000 */
[----:B0-----:R-:W-:Y:S02]  /*05c0*/  IADD3 R29, PT, PT, R5, 0x3, RZ ;  /* 0x00000003051d7810 */ /* 0x001fe40007ffe0ff */
[----:B------:R-:W-:-:S03]  /*05d0*/  IADD3 R27, PT, PT, R4, 0x2, RZ ;  /* 0x00000002041b7810 */ /* 0x000fc60007ffe0ff */
        /* <DEDUP_REMOVED lines=15> */
.L_x_51:
[----:B------:R-:W-:Y:S05]  /*06d0*/  @P2 BRA `(.L_x_52) ;  /* 0x0000000000442947 */ /* 0x000fea0003800000 */
[----:B0-----:R-:W-:Y:S01]  /*06e0*/  VIADD R21, R7, 0x4 ;  /* 0x0000000407157836 */ /* 0x001fe20000000000 */
[----:B------:R-:W-:-:S03]  /*06f0*/  IADD3 R27, PT, PT, R0, 0x3, RZ ;  /* 0x00000003001b7810 */ /* 0x000fc60007ffe0ff */
[----:B--2---:R-:W-:-:S04]  /*0700*/  IMAD.WIDE R18, R21, 0x4, R10 ;  /* 0x0000000415127825 */ /* 0x004fc800078e020a */
[----:B------:R-:W-:Y:S02]  /*0710*/  IMAD.WIDE R16, R27, 0x4, R10 ;  /* 0x000000041b107825 */ /* 0x000fe400078e020a */
[----:B------:R-:W2:Y:S04]  /*0720*/  LDG.E R19, desc[UR8][R18.64] ;  /* 0x0000000812137981 */ /* 0x000ea8000c1e1900 */
[----:B------:R-:W2:Y:S02]  /*0730*/  LDG.E R20, desc[UR8][R16.64+0x4] ;  /* 0x0000040810147981 */ /* 0x000ea4000c1e1900 */
[----:B--2---:R-:W-:-:S13]  /*0740*/  FSETP.GT.AND P0, PT, |R19|, |R20|, PT ;  /* 0x400000141300720b */ /* 0x004fda0003f04200 */
[----:B------:R-:W-:Y:S05]  /*0750*/  @!P0 BRA `(.L_x_52) ;  /* 0x0000000000248947 */ /* 0x000fea0003800000 */
[C---:B---3--:R-:W-:Y:S01]  /*0760*/  IMAD.WIDE R28, R21.reuse, 0x4, R12 ;  /* 0x00000004151c7825 */ /* 0x048fe200078e020c */
[----:B------:R0:W-:Y:S05]  /*0770*/  STG.E desc[UR8][R16.64+0x4], R19 ;  /* 0x0000041310007986 */ /* 0x0001ea000c101908 */
[----:B------:R-:W2:Y:S01]  /*0780*/  LDG.E R29, desc[UR8][R28.64] ;  /* 0x000000081c1d7981 */ /* 0x000ea2000c1e1900 */
[----:B----4-:R-:W-:-:S04]  /*0790*/  IMAD.WIDE R20, R21, 0x4, R14 ;  /* 0x0000000415147825 */ /* 0x010fc800078e020e */
[----:B0-----:R-:W-:-:S05]  /*07a0*/  IMAD.WIDE R18, R27, 0x4, R12 ;  /* 0x000000041b127825 */ /* 0x001fca00078e020c */
[----:B--2---:R0:W-:Y:S04]  /*07b0*/  STG.E desc[UR8][R18.64+0x4], R29 ;  /* 0x0000041d12007986 */ /* 0x0041e8000c101908 */
[----:B------:R2:W3:Y:S02]  /*07c0*/  LDG.E R17, desc[UR8][R20.64] ;  /* 0x0000000814117981 */ /* 0x0004e4000c1e1900 */
[----:B--2---:R-:W-:-:S05]  /*07d0*/  IMAD.WIDE R20, R27, 0x4, R14 ;  /* 0x000000041b147825 */ /* 0x004fca00078e020e */
[----:B---3--:R0:W-:Y:S02]  /*07e0*/  STG.E desc[UR8][R20.64+0x4], R17 ;  /* 0x0000041114007986 */ /* 0x0081e4000c101908 */
.L_x_52:
[----:B------:R-:W-:Y:S01]  /*07f0*/  UIADD3 UR5, UPT, UPT, UR4, 0x2, URZ ;  /* 0x0000000204057890 */ /* 0x000fe2000fffe0ff */
[----:B------:R-:W-:Y:S01]  /*0800*/  LOP3.LUT R16, R26, 0x3ffffffc, RZ, 0xc0, !PT ;  /* 0x3ffffffc1a107812 */ /* 0x000fe200078ec0ff */
[----:B------:R-:W-:Y:S01]  /*0810*/  UIADD3 UR4, UPT, UPT, UR4, 0x4, URZ ;  /* 0x0000000404047890 */ /* 0x000fe2000fffe0ff */
[C---:B------:R-:W-:Y:S01]  /*0820*/  IADD3 R0, PT, PT, R23.reuse, R0, RZ ;  /* 0x0000000017007210 */ /* 0x040fe20007ffe0ff */
[C---:B------:R-:W-:Y:S01]  /*0830*/  IMAD.IADD R7, R23.reuse, 0x1, R7 ;  /* 0x0000000117077824 */ /* 0x040fe200078e0207 */
[C---:B------:R-:W-:Y:S01]  /*0840*/  IADD3 R4, PT, PT, R23.reuse, R4, RZ ;  /* 0x0000000417047210 */ /* 0x040fe20007ffe0ff */
[C---:B------:R-:W-:Y:S01]  /*0850*/  IMAD.IADD R2, R23.reuse, 0x1, R2 ;  /* 0x0000000117027824 */ /* 0x040fe200078e0202 */
[----:B------:R-:W-:Y:S02]  /*0860*/  ISETP.NE.AND P0, PT, R16, UR5, PT ;  /* 0x0000000510007c0c */ /* 0x000fe4000bf05270 */
[C---:B------:R-:W-:Y:S02]  /*0870*/  IADD3 R6, PT, PT, R23.reuse, R6, RZ ;  /* 0x0000000617067210 */ /* 0x040fe40007ffe0ff */
[----:B------:R-:W-:-:S02]  /*0880*/  IADD3 R5, PT, PT, R23, R5, RZ ;  /* 0x0000000517057210 */ /* 0x000fc40007ffe0ff */
[C---:B-1----:R-:W-:Y:S02]  /*0890*/  IADD3 R8, PT, PT, R23.reuse, R8, RZ ;  /* 0x0000000817087210 */ /* 0x042fe40007ffe0ff */
[----:B------:R-:W-:-:S05]  /*08a0*/  IADD3 R3, PT, PT, R23, R3, RZ ;  /* 0x0000000317037210 */ /* 0x000fca0007ffe0ff */
[----:B------:R-:W-:Y:S05]  /*08b0*/  @P0 BRA `(.L_x_53) ;  /* 0xfffffff800900947 */ /* 0x000fea000383ffff */
[----:B------:R-:W-:-:S07]  /*08c0*/  MOV R0, R16 ;  /* 0x0000001000007202 */ /* 0x000fce0000000f00 */
.L_x_48:
[----:B------:R-:W-:-:S13]  /*08d0*/  LOP3.LUT P0, R6, R26, 0x3, RZ, 0xc0, !PT ;  /* 0x000000031a067812 */ /* 0x000fda000780c0ff */
[----:B------:R-:W-:Y:S05]  /*08e0*/  @!P0 BRA `(.L_x_47) ;  /* 0x0000000400448947 */ /* 0x000fea0003800000 */
[----:B------:R-:W-:Y:S02]  /*08f0*/  ISETP.GE.AND P0, PT, R0, R9, PT ;  /* 0x000000090000720c */ /* 0x000fe40003f06270 */
[----:B------:R-:W-:-:S11]  /*0900*/  ISETP.NE.AND P1, PT, R6, 0x1, PT ;  /* 0x000000010600780c */ /* 0x000fd60003f25270 */
[----:B------:R-:W-:Y:S05]  /*0910*/  @P0 BRA `(.L_x_54) ;  /* 0x00000000005c0947 */ /* 0x000fea0003800000 */
[----:B------:R-:W1:Y:S01]  /*0920*/  LDC R3, c[0x0][0x398] ;  /* 0x0000e600ff037b82 */ /* 0x000e620000000800 */
[-C--:B------:R-:W-:Y:S01]  /*0930*/  IADD3 R2, PT, PT, R26, R0.reuse, RZ ;  /* 0x000000001a027210 */ /* 0x080fe20007ffe0ff */
[----:B------:R-:W-:-:S06]  /*0940*/  IMAD R7, R25, R0, RZ ;  /* 0x0000000019077224 */ /* 0x000fcc00078e02ff */
[----:B------:R-:W5:Y:S01]  /*0950*/  LDC.64 R4, c[0x0][0x380] ;  /* 0x0000e000ff047b82 */ /* 0x000f620000000a00 */
[----:B-1----:R-:W-:-:S04]  /*0960*/  IMAD R2, R2, R3, R2 ;  /* 0x0000000302027224 */ /* 0x002fc800078e0202 */
[----:B----4-:R-:W-:Y:S02]  /*0970*/  VIADD R15, R2, 0x1 ;  /* 0x00000001020f7836 */ /* 0x010fe40000000000 */
[----:B-----5:R-:W-:-:S04]  /*0980*/  IMAD.WIDE R2, R7, 0x4, R4 ;  /* 0x0000000407027825 */ /* 0x020fc800078e0204 */
[----:B------:R-:W-:Y:S01]  /*0990*/  IMAD.WIDE R4, R15, 0x4, R4 ;  /* 0x000000040f047825 */ /* 0x000fe200078e0204 */
[----:B0-----:R-:W4:Y:S04]  /*09a0*/  LDG.E R8, desc[UR8][R2.64+0x4] ;  /* 0x0000040802087981 */ /* 0x001f28000c1e1900 */
[----:B------:R-:W4:Y:S02]  /*09b0*/  LDG.E R17, desc[UR8][R4.64] ;  /* 0x0000000804117981 */ /* 0x000f24000c1e1900 */
[----:B----4-:R-:W-:-:S13]  /*09c0*/  FSETP.GT.AND P0, PT, |R17|, |R8|, PT ;  /* 0x400000081100720b */ /* 0x010fda0003f04200 */
[----:B------:R-:W-:Y:S05]  /*09d0*/  @!P0 BRA `(.L_x_54) ;  /* 0x00000000002c8947 */ /* 0x000fea0003800000 */
[----:B--2---:R-:W3:Y:S01]  /*09e0*/  LDC.64 R10, c[0x0][0x388] ;  /* 0x0000e200ff0a7b82 */ /* 0x004ee20000000a00 */
[----:B------:R1:W-:Y:S07]  /*09f0*/  STG.E desc[UR8][R2.64+0x4], R17 ;  /* 0x0000041102007986 */ /* 0x0003ee000c101908 */
[----:B------:R-:W0:Y:S01]  /*0a00*/  LDC.64 R4, c[0x0][0x390] ;  /* 0x0000e400ff047b82 */ /* 0x000e220000000a00 */
[----:B---3--:R-:W-:-:S06]  /*0a10*/  IMAD.WIDE R12, R15, 0x4, R10 ;  /* 0x000000040f0c7825 */ /* 0x008fcc00078e020a */
[----:B------:R-:W2:Y:S01]  /*0a20*/  LDG.E R13, desc[UR8][R12.64] ;  /* 0x000000080c0d7981 */ /* 0x000ea2000c1e1900 */
[----:B------:R-:W-:-:S04]  /*0a30*/  IMAD.WIDE R10, R7, 0x4, R10 ;  /* 0x00000004070a7825 */ /* 0x000fc800078e020a */
[--C-:B0-----:R-:W-:Y:S01]  /*0a40*/  IMAD.WIDE R14, R15, 0x4, R4.reuse ;  /* 0x000000040f0e7825 */ /* 0x101fe200078e0204 */
[----:B--2---:R1:W-:Y:S05]  /*0a50*/  STG.E desc[UR8][R10.64+0x4], R13 ;  /* 0x0000040d0a007986 */ /* 0x0043ea000c101908 */
[----:B------:R-:W2:Y:S01]  /*0a60*/  LDG.E R15, desc[UR8][R14.64] ;  /* 0x000000080e0f7981 */ /* 0x000ea2000c1e1900 */
[----:B------:R-:W-:-:S05]  /*0a70*/  IMAD.WIDE R4, R7, 0x4, R4 ;  /* 0x0000000407047825 */ /* 0x000fca00078e0204 */
[----:B--2---:R1:W-:Y:S02]  /*0a80*/  STG.E desc[UR8][R4.64+0x4], R15 ;  /* 0x0000040f04007986 */ /* 0x0043e4000c101908 */
.L_x_54:
[----:B------:R-:W-:Y:S05]  /*0a90*/  @!P1 BRA `(.L_x_47) ;  /* 0x0000000000d89947 */ /* 0x000fea0003800000 */
[C---:B-1----:R-:W-:Y:S02]  /*0aa0*/  IADD3 R4, PT, PT, R0.reuse, 0x1, RZ ;  /* 0x0000000100047810 */ /* 0x042fe40007ffe0ff */
[----:B------:R-:W-:Y:S02]  /*0ab0*/  IADD3 R2, PT, PT, R0, 0x2, RZ ;  /* 0x0000000200027810 */ /* 0x000fe40007ffe0ff */
[-C--:B------:R-:W-:Y:S02]  /*0ac0*/  ISETP.GE.AND P1, PT, R4, R9.reuse, PT ;  /* 0x000000090400720c */ /* 0x080fe40003f26270 */
[----:B------:R-:W-:Y:S02]  /*0ad0*/  ISETP.GE.AND P0, PT, R2, R9, PT ;  /* 0x000000090200720c */ /* 0x000fe40003f06270 */
[----:B------:R-:W-:Y:S02]  /*0ae0*/  IADD3 R3, PT, PT, R26, 0x1, RZ ;  /* 0x000000011a037810 */ /* 0x000fe40007ffe0ff */
[----:B------:R-:W-:-:S07]  /*0af0*/  ISETP.EQ.OR P0, PT, R6, 0x2, P0 ;  /* 0x000000020600780c */ /* 0x000fce0000702670 */
[----:B------:R-:W-:Y:S06]  /*0b00*/  @P1 BRA `(.L_x_55) ;  /* 0x00000000005c1947 */ /* 0x000fec0003800000 */
[----:B------:R-:W1:Y:S01]  /*0b10*/  LDC R5, c[0x0][0x398] ;  /* 0x0000e600ff057b82 */ /* 0x000e620000000800 */
[----:B------:R-:W-:-:S07]  /*0b20*/  IMAD.IADD R0, R3, 0x1, R0 ;  /* 0x0000000103007824 */ /* 0x000fce00078e0200 */
[----:B------:R-:W5:Y:S01]  /*0b30*/  LDC.64 R8, c[0x0][0x380] ;  /* 0x0000e000ff087b82 */ /* 0x000f620000000a00 */
[----:B-1----:R-:W-:Y:S02]  /*0b40*/  IMAD R0, R0, R5, R0 ;  /* 0x0000000500007224 */ /* 0x002fe400078e0200 */
[----:B------:R-:W-:-:S03]  /*0b50*/  IMAD R5, R25, R4, RZ ;  /* 0x0000000419057224 */ /* 0x000fc600078e02ff */
[----:B----4-:R-:W-:Y:S01]  /*0b60*/  IADD3 R15, PT, PT, R0, 0x1, RZ ;  /* 0x00000001000f7810 */ /* 0x010fe20007ffe0ff */
        /* <DEDUP_REMOVED lines=17> */
.L_x_55:
[----:B------:R-:W-:Y:S05]  /*0c80*/  @P0 BRA `(.L_x_47) ;  /* 0x00000000005c0947 */ /* 0x000fea0003800000 */
[----:B------:R-:W5:Y:S01]  /*0c90*/  LDC R0, c[0x0][0x398] ;  /* 0x0000e600ff007b82 */ /* 0x000f620000000800 */
[----:B------:R-:W-:Y:S01]  /*0ca0*/  IADD3 R3, PT, PT, R4, R3, RZ ;  /* 0x0000000304037210 */ /* 0x000fe20007ffe0ff */
[----:B01----:R-:W-:-:S06]  /*0cb0*/  IMAD R17, R25, R2, RZ ;  /* 0x0000000219117224 */ /* 0x003fcc00078e02ff */
[----:B------:R-:W2:Y:S01]  /*0cc0*/  LDC.64 R6, c[0x0][0x380] ;  /* 0x0000e000ff067b82 */ /* 0x000ea20000000a00 */
[----:B-----5:R-:W-:-:S05]  /*0cd0*/  IMAD R3, R3, R0, R3 ;  /* 0x0000000003037224 */ /* 0x020fca00078e0203 */
[----:B---3--:R-:W-:Y:S01]  /*0ce0*/  IADD3 R13, PT, PT, R3, 0x1, RZ ;  /* 0x00000001030d7810 */ /* 0x008fe20007ffe0ff */
[----:B--2---:R-:W-:-:S04]  /*0cf0*/  IMAD.WIDE R10, R17, 0x4, R6 ;  /* 0x00000004110a7825 */ /* 0x004fc800078e0206 */
[----:B------:R-:W-:Y:S01]  /*0d00*/  IMAD.WIDE R6, R13, 0x4, R6 ;  /* 0x000000040d067825 */ /* 0x000fe200078e0206 */
[----:B------:R-:W2:Y:S04]  /*0d10*/  LDG.E R0, desc[UR8][R10.64+0x4] ;  /* 0x000004080a007981 */ /* 0x000ea8000c1e1900 */
[----:B----4-:R-:W2:Y:S02]  /*0d20*/  LDG.E R15, desc[UR8][R6.64] ;  /* 0x00000008060f7981 */ /* 0x010ea4000c1e1900 */
[----:B--2---:R-:W-:-:S13]  /*0d30*/  FSETP.GT.AND P0, PT, |R15|, |R0|, PT ;  /* 0x400000000f00720b */ /* 0x004fda0003f04200 */
[----:B------:R-:W-:Y:S05]  /*0d40*/  @!P0 BRA `(.L_x_47) ;  /* 0x00000000002c8947 */ /* 0x000fea0003800000 */
[----:B------:R-:W0:Y:S01]  /*0d50*/  LDC.64 R4, c[0x0][0x388] ;  /* 0x0000e200ff047b82 */ /* 0x000e220000000a00 */
[----:B------:R1:W-:Y:S07]  /*0d60*/  STG.E desc[UR8][R10.64+0x4], R15 ;  /* 0x0000040f0a007986 */ /* 0x0003ee000c101908 */
[----:B------:R-:W2:Y:S01]  /*0d70*/  LDC.64 R8, c[0x0][0x390] ;  /* 0x0000e400ff087b82 */ /* 0x000ea20000000a00 */
[----:B0-----:R-:W-:-:S06]  /*0d80*/  IMAD.WIDE R2, R13, 0x4, R4 ;  /* 0x000000040d027825 */ /* 0x001fcc00078e0204 */
[----:B------:R-:W3:Y:S01]  /*0d90*/  LDG.E R3, desc[UR8][R2.64] ;  /* 0x0000000802037981 */ /* 0x000ee2000c1e1900 */
[----:B------:R-:W-:-:S04]  /*0da0*/  IMAD.WIDE R4, R17, 0x4, R4 ;  /* 0x0000000411047825 */ /* 0x000fc800078e0204 */
[--C-:B--2---:R-:W-:Y:S01]  /*0db0*/  IMAD.WIDE R6, R13, 0x4, R8.reuse ;  /* 0x000000040d067825 */ /* 0x104fe200078e0208 */
[----:B---3--:R1:W-:Y:S05]  /*0dc0*/  STG.E desc[UR8][R4.64+0x4], R3 ;  /* 0x0000040304007986 */ /* 0x0083ea000c101908 */
[----:B------:R-:W2:Y:S01]  /*0dd0*/  LDG.E R7, desc[UR8][R6.64] ;  /* 0x0000000806077981 */ /* 0x000ea2000c1e1900 */
[----:B------:R-:W-:-:S05]  /*0de0*/  IMAD.WIDE R8, R17, 0x4, R8 ;  /* 0x0000000411087825 */ /* 0x000fca00078e0208 */
[----:B--2---:R1:W-:Y:S02]  /*0df0*/  STG.E desc[UR8][R8.64+0x4], R7 ;  /* 0x0000040708007986 */ /* 0x0043e4000c101908 */
.L_x_47:
[----:B------:R-:W-:-:S13]  /*0e00*/  ISETP.GE.AND P0, PT, R22, 0x4, PT ;  /* 0x000000041600780c */ /* 0x000fda0003f06270 */
[----:B0-----:R-:W-:Y:S05]  /*0e10*/  @!P0 EXIT ;  /* 0x000000000000894d */ /* 0x001fea0003800000 */
[----:B------:R-:W-:Y:S05]  /*0e20*/  BRA `(.L_x_56) ;  /* 0xfffffff000c87947 */ /* 0x000fea000383ffff */
.L_x_57:
        /* <DEDUP_REMOVED lines=13> */
.L_x_136:


//--------------------- .text._Z13maxElemalongxPfPiS0_i --------------------------
	.section	.text._Z13maxElemalongxPfPiS0_i,"ax",@progbits
	.align	128
        .global         _Z13maxElemalongxPfPiS0_i
        .type           _Z13maxElemalongxPfPiS0_i,@function
        .size           _Z13maxElemalongxPfPiS0_i,(.L_x_137 - _Z13maxElemalongxPfPiS0_i)
        .other          _Z13maxElemalongxPfPiS0_i,@"STO_CUDA_ENTRY STV_DEFAULT"
_Z13maxElemalongxPfPiS0_i:
.text._Z13maxElemalongxPfPiS0_i:
[----:B------:R-:W0:Y:S01]  /*0000*/  LDC R1, c[0x0][0x37c] ;  /* 0x0000df00ff017b82 */ /* 0x000e220000000800 */
[----:B------:R-:W1:Y:S07]  /*0010*/  S2R R2, SR_TID.X ;  /* 0x0000000000027919 */ /* 0x000e6e0000002100 */
[----:B------:R-:W2:Y:S01]  /*0020*/  S2UR UR38, SR_CTAID.X ;  /* 0x00000000002679c3 */ /* 0x000ea20000002500 */
[----:B------:R-:W3:Y:S01]  /*0030*/  LDCU UR6, c[0x0][0x2fc] ;  /* 0x00005f80ff0677ac */ /* 0x000ee20008000800 */
[----:B0-----:R-:W-:Y:S01]  /*0040*/  VIADD R1, R1, 0xfffffff0 ;  /* 0xfffffff001017836 */ /* 0x001fe20000000000 */
[----:B------:R-:W2:Y:S05]  /*0050*/  LDCU UR4, c[0x0][0x360] ;  /* 0x00006c00ff0477ac */ /* 0x000eaa0008000800 */
[----:B------:R-:W0:Y:S01]  /*0060*/  LDC R3, c[0x0][0x398] ;  /* 0x0000e600ff037b82 */ /* 0x000e220000000800 */
[----:B------:R-:W4:Y:S01]  /*0070*/  LDCU UR5, c[0x0][0x2f8] ;  /* 0x00005f00ff0577ac */ /* 0x000f220008000800 */
[----:B--2---:R-:W-:Y:S01]  /*0080*/  UIMAD UR38, UR38, UR4, URZ ;  /* 0x00000004262672a4 */ /* 0x004fe2000f8e02ff */
[----:B----4-:R-:W-:-:S05]  /*0090*/  IADD3 R22, P1, PT, R1, UR5, RZ ;  /* 0x0000000501167c10 */ /* 0x010fca000ff3e0ff */
[----:B-1----:R-:W-:Y:S01]  /*00a0*/  VIADD R2, R2, UR38 ;  /* 0x0000002602027c36 */ /* 0x002fe20008000000 */
[----:B---3--:R-:W-:-:S04]  /*00b0*/  IADD3.X R19, PT, PT, RZ, UR6, RZ, P1, !PT ;  /* 0x00000006ff137c10 */ /* 0x008fc80008ffe4ff */
[----:B0-----:R-:W-:-:S13]  /*00c0*/  ISETP.GE.AND P0, PT, R2, R3, PT ;  /* 0x000000030200720c */ /* 0x001fda0003f06270 */
[----:B------:R-:W-:Y:S05]  /*00d0*/  @P0 EXIT ;  /* 0x000000000000094d */ /* 0x000fea0003800000 */
[----:B------:R-:W-:Y:S01]  /*00e0*/  IADD3 R0, PT, PT, -R2, -0x2, R3 ;  /* 0xfffffffe02007810 */ /* 0x000fe20007ffe103 */
[----:B------:R-:W0:Y:S01]  /*00f0*/  LDCU.64 UR36, c[0x0][0x358] ;  /* 0x00006b00ff2477ac */ /* 0x000e220008000a00 */
[----:B------:R-:W-:Y:S02]  /*0100*/  BSSY.RECONVERGENT B2, `(.L_x_58) ;  /* 0x00000d5000027945 */ /* 0x000fe40003800200 */
[----:B------:R-:W-:Y:S01]  /*0110*/  SHF.R.S32.HI R3, RZ, 0x1, R0 ;  /* 0x00000001ff037819 */ /* 0x000fe20000011400 */
[----:B------:R-:W1:Y:S03]  /*0120*/  LDCU UR5, c[0x0][0x398] ;  /* 0x00007300ff0577ac */ /* 0x000e660008000800 */
        /* <DEDUP_REMOVED lines=10> */
[----:B01----:R-:W-:Y:S05]  /*01d0*/  @!P0 BRA `(.L_x_59) ;  /* 0x0000000c001c8947 */ /* 0x003fea0003800000 */
[----:B------:R-:W-:Y:S02]  /*01e0*/  VIADD R23, R3, 0x1 ;  /* 0x0000000103177836 */ /* 0x000fe40000000000 */
[----:B------:R-:W-:-:S07]  /*01f0*/  VIADD R18, R2, 0x1 ;  /* 0x0000000102127836 */ /* 0x000fce0000000000 */
.L_x_91:
[C---:B------:R-:W-:Y:S01]  /*0200*/  ISETP.GE.AND P0, PT, R23.reuse, 0x2, PT ;  /* 0x000000021700780c */ /* 0x040fe20003f06270 */
[----:B------:R-:W-:Y:S01]  /*0210*/  BSSY.RECONVERGENT B1, `(.L_x_60) ;  /* 0x00000c1000017945 */ /* 0x000fe20003800200 */
[-C--:B------:R-:W-:Y:S02]  /*0220*/  LEA.HI R0, R23, R23.reuse, RZ, 0x1 ;  /* 0x0000001717007211 */ /* 0x080fe400078f08ff */
[----:B------:R-:W-:Y:S02]  /*0230*/  MOV R7, R23 ;  /* 0x0000001700077202 */ /* 0x000fe40000000f00 */
[----:B------:R-:W-:-:S05]  /*0240*/  SHF.R.S32.HI R0, RZ, 0x1, R0 ;  /* 0x00000001ff007819 */ /* 0x000fca0000011400 */
[----:B------:R-:W-:Y:S02]  /*0250*/  IMAD.MOV.U32 R23, RZ, RZ, R0 ;  /* 0x000000ffff177224 */ /* 0x000fe400078e0000 */
[----:B01234-:R-:W-:Y:S05]  /*0260*/  @!P0 BRA `(.L_x_61) ;  /* 0x0000000800ec8947 */ /* 0x01ffea0003800000 */
[----:B------:R-:W0:Y:S01]  /*0270*/  LDCU UR4, c[0x0][0x398] ;  /* 0x00007300ff0477ac */ /* 0x000e220008000800 */
[C---:B------:R-:W-:Y:S01]  /*0280*/  VIADD R0, R23.reuse, 0xffffffff ;  /* 0xffffffff17007836 */ /* 0x040fe20000000000 */
[----:B------:R-:W-:Y:S01]  /*0290*/  BSSY.RECONVERGENT B0, `(.L_x_62) ;  /* 0x0000066000007945 */ /* 0x000fe20003800200 */
[----:B------:R-:W-:Y:S01]  /*02a0*/  HFMA2 R5, -RZ, RZ, 0, 0 ;  /* 0x00000000ff057431 */ /* 0x000fe200000001ff */
[C---:B------:R-:W-:Y:S02]  /*02b0*/  LOP3.LUT R6, R23.reuse, 0x3, RZ, 0xc0, !PT ;  /* 0x0000000317067812 */ /* 0x040fe400078ec0ff */
[----:B------:R-:W-:Y:S02]  /*02c0*/  ISETP.GE.U32.AND P0, PT, R0, 0x3, PT ;  /* 0x000000030000780c */ /* 0x000fe40003f06070 */
[----:B0-----:R-:W-:-:S11]  /*02d0*/  IADD3 R4, PT, PT, -R23, UR4, RZ ;  /* 0x0000000417047c10 */ /* 0x001fd6000fffe1ff */
[----:B------:R-:W-:Y:S05]  /*02e0*/  @!P0 BRA `(.L_x_63) ;  /* 0x0000000400808947 */ /* 0x000fea0003800000 */
[----:B------:R-:W0:Y:S01]  /*02f0*/  LDC.64 R12, c[0x0][0x380] ;  /* 0x0000e000ff0c7b82 */ /* 0x000e220000000a00 */
[----:B------:R-:W-:Y:S01]  /*0300*/  LOP3.LUT R5, R23, 0x3ffffffc, RZ, 0xc0, !PT ;  /* 0x3ffffffc17057812 */ /* 0x000fe200078ec0ff */
[----:B------:R-:W-:-:S06]  /*0310*/  IMAD.MOV.U32 R0, RZ, RZ, RZ ;  /* 0x000000ffff007224 */ /* 0x000fcc00078e00ff */
[----:B------:R-:W1:Y:S08]  /*0320*/  LDC.64 R10, c[0x0][0x390] ;  /* 0x0000e400ff0a7b82 */ /* 0x000e700000000a00 */
[----:B------:R-:W2:Y:S02]  /*0330*/  LDC.64 R8, c[0x0][0x388] ;  /* 0x0000e200ff087b82 */ /* 0x000ea40000000a00 */
.L_x_80:
[----:B------:R-:W-:Y:S01]  /*0340*/  IMAD.IADD R3, R18, 0x1, R0 ;  /* 0x0000000112037824 */ /* 0x000fe200078e0200 */
[----:B------:R-:W-:Y:S01]  /*0350*/  IADD3 R0, PT, PT, R0, 0x4, RZ ;  /* 0x0000000400007810 */ /* 0x000fe20007ffe0ff */
[----:B------:R-:W-:Y:S03]  /*0360*/  BSSY.RECONVERGENT B3, `(.L_x_64) ;  /* 0x0000015000037945 */ /* 0x000fe60003800200 */
[----:B------:R-:W-:Y:S02]  /*0370*/  ISETP.GE.AND P1, PT, R3, R4, PT ;  /* 0x000000040300720c */ /* 0x000fe40003f26270 */
[----:B------:R-:W-:-:S11]  /*0380*/  ISETP.NE.AND P0, PT, R0, R5, PT ;  /* 0x000000050000720c */ /* 0x000fd60003f05270 */
[----:B0-234-:R-:W-:Y:S05]  /*0390*/  @P1 BRA `(.L_x_65) ;  /* 0x0000000000441947 */ /* 0x01dfea0003800000 */
[----:B------:R-:W-:-:S04]  /*03a0*/  IMAD R25, R2, UR5, R3 ;  /* 0x0000000502197c24 */ /* 0x000fc8000f8e0203 */
[----:B------:R-:W-:Y:S02]  /*03b0*/  IMAD.IADD R27, R23, 0x1, R25 ;  /* 0x00000001171b7824 */ /* 0x000fe400078e0219 */
[----:B0-----:R-:W-:-:S04]  /*03c0*/  IMAD.WIDE R14, R25, 0x4, R12 ;  /* 0x00000004190e7825 */ /* 0x001fc800078e020c */
[----:B------:R-:W-:Y:S01]  /*03d0*/  IMAD.WIDE R20, R27, 0x4, R12 ;  /* 0x000000041b147825 */ /* 0x000fe200078e020c */
[----:B------:R-:W3:Y:S04]  /*03e0*/  LDG.E R16, desc[UR36][R14.64] ;  /* 0x000000240e107981 */ /* 0x000ee8000c1e1900 */
[----:B------:R-:W3:Y:S01]  /*03f0*/  LDG.E R29, desc[UR36][R20.64] ;  /* 0x00000024141d7981 */ /* 0x000ee2000c1e1900 */
[----:B------:R-:W-:Y:S01]  /*0400*/  BSSY.RECONVERGENT B4, `(.L_x_66) ;  /* 0x0000009000047945 */ /* 0x000fe20003800200 */
[----:B---3--:R-:W-:Y:S01]  /*0410*/  FSETP.GT.AND P1, PT, |R29|, |R16|, PT ;  /* 0x400000101d00720b */ /* 0x008fe20003f24200 */
[----:B--2---:R-:W-:-:S12]  /*0420*/  IMAD.WIDE R16, R25, 0x4, R8 ;  /* 0x0000000419107825 */ /* 0x004fd800078e0208 */
[----:B------:R-:W-:Y:S05]  /*0430*/  @!P1 BRA `(.L_x_67) ;  /* 0x0000000000149947 */ /* 0x000fea0003800000 */
[--C-:B-1----:R-:W-:Y:S01]  /*0440*/  IMAD.WIDE R20, R27, 0x4, R10.reuse ;  /* 0x000000041b147825 */ /* 0x102fe200078e020a */
[----:B------:R0:W-:Y:S05]  /*0450*/  STG.E desc[UR36][R14.64], R29 ;  /* 0x0000001d0e007986 */ /* 0x0001ea000c101924 */
[----:B------:R-:W2:Y:S01]  /*0460*/  LDG.E R21, desc[UR36][R20.64] ;  /* 0x0000002414157981 */ /* 0x000ea2000c1e1900 */
[----:B------:R-:W-:-:S05]  /*0470*/  IMAD.WIDE R24, R25, 0x4, R10 ;  /* 0x0000000419187825 */ /* 0x000fca00078e020a */
[----:B--2---:R0:W-:Y:S02]  /*0480*/  STG.E desc[UR36][R24.64], R21 ;  /* 0x0000001518007986 */ /* 0x0041e4000c101924 */
.L_x_67:
[----:B------:R-:W-:Y:S05]  /*0490*/  BSYNC.RECONVERGENT B4 ;  /* 0x0000000000047941 */ /* 0x000fea0003800200 */
.L_x_66:
[----:B------:R3:W-:Y:S02]  /*04a0*/  STG.E desc[UR36][R16.64], R2 ;  /* 0x0000000210007986 */ /* 0x0007e4000c101924 */
.L_x_65:
[----:B------:R-:W-:Y:S05]  /*04b0*/  BSYNC.RECONVERGENT B3 ;  /* 0x0000000000037941 */ /* 0x000fea0003800200 */
.L_x_64:
[----:B0-----:R-:W-:Y:S01]  /*04c0*/  VIADD R25, R3, 0x1 ;  /* 0x0000000103197836 */ /* 0x001fe20000000000 */
[----:B------:R-:W-:Y:S04]  /*04d0*/  BSSY.RECONVERGENT B3, `(.L_x_68) ;  /* 0x0000014000037945 */ /* 0x000fe80003800200 */
[----:B------:R-:W-:-:S13]  /*04e0*/  ISETP.GE.AND P1, PT, R25, R4, PT ;  /* 0x000000041900720c */ /* 0x000fda0003f26270 */
[----:B------:R-:W-:Y:S05]  /*04f0*/  @P1 BRA `(.L_x_69) ;  /* 0x0000000000441947 */ /* 0x000fea0003800000 */
[----:B------:R-:W-:-:S04]  /*0500*/  IMAD R25, R2, UR5, R25 ;  /* 0x0000000502197c24 */ /* 0x000fc8000f8e0219 */
[----:B------:R-:W-:Y:S01]  /*0510*/  IMAD.WIDE R14, R25, 0x4, R12 ;  /* 0x00000004190e7825 */ /* 0x000fe200078e020c */
[----:B------:R-:W-:-:S04]  /*0520*/  IADD3 R27, PT, PT, R23, R25, RZ ;  /* 0x00000019171b7210 */ /* 0x000fc80007ffe0ff */
[----:B---3--:R-:W3:Y:S01]  /*0530*/  LDG.E R16, desc[UR36][R14.64] ;  /* 0x000000240e107981 */ /* 0x008ee2000c1e1900 */
[----:B------:R-:W-:-:S05]  /*0540*/  IMAD.WIDE R20, R27, 0x4, R12 ;  /* 0x000000041b147825 */ /* 0x000fca00078e020c */
        /* <DEDUP_REMOVED lines=10> */
.L_x_71:
[----:B------:R-:W-:Y:S05]  /*05f0*/  BSYNC.RECONVERGENT B4 ;  /* 0x0000000000047941 */ /* 0x000fea0003800200 */
.L_x_70:
[----:B------:R4:W-:Y:S02]  /*0600*/  STG.E desc[UR36][R16.64], R2 ;  /* 0x0000000210007986 */ /* 0x0009e4000c101924 */
.L_x_69:
[----:B------:R-:W-:Y:S05]  /*0610*/  BSYNC.RECONVERGENT B3 ;  /* 0x0000000000037941 */ /* 0x000fea0003800200 */
.L_x_68:
[----:B0-----:R-:W-:Y:S01]  /*0620*/  VIADD R25, R3, 0x2 ;  /* 0x0000000203197836 */ /* 0x001fe20000000000 */
[----:B------:R-:W-:Y:S04]  /*0630*/  BSSY.RECONVERGENT B3, `(.L_x_72) ;  /* 0x0000014000037945 */ /* 0x000fe80003800200 */
[----:B------:R-:W-:-:S13]  /*0640*/  ISETP.GE.AND P1, PT, R25, R4, PT ;  /* 0x000000041900720c */ /* 0x000fda0003f26270 */
[----:B------:R-:W-:Y:S05]  /*0650*/  @P1 BRA `(.L_x_73) ;  /* 0x0000000000441947 */ /* 0x000fea0003800000 */
[----:B------:R-:W-:-:S04]  /*0660*/  IMAD R25, R2, UR5, R25 ;  /* 0x0000000502197c24 */ /* 0x000fc8000f8e0219 */
[----:B------:R-:W-:Y:S02]  /*0670*/  IMAD.IADD R27, R23, 0x1, R25 ;  /* 0x00000001171b7824 */ /* 0x000fe400078e0219 */
[----:B------:R-:W-:-:S04]  /*0680*/  IMAD.WIDE R14, R25, 0x4, R12 ;  /* 0x00000004190e7825 */ /* 0x000fc800078e020c */
[----:B------:R-:W-:Y:S01]  /*0690*/  IMAD.WIDE R20, R27, 0x4, R12 ;  /* 0x000000041b147825 */ /* 0x000fe200078e020c */
[----:B---34-:R-:W3:Y:S04]  /*06a0*/  LDG.E R16, desc[UR36][R14.64] ;  /* 0x000000240e107981 */ /* 0x018ee8000c1e1900 */
        /* <DEDUP_REMOVED lines=10> */
.L_x_75:
[----:B------:R-:W-:Y:S05]  /*0750*/  BSYNC.RECONVERGENT B4 ;  /* 0x0000000000047941 */ /* 0x000fea0003800200 */
.L_x_74:
[----:B------:R2:W-:Y:S02]  /*0760*/  STG.E desc[UR36][R16.64], R2 ;  /* 0x0000000210007986 */ /* 0x0005e4000c101924 */
.L_x_73:
[----:B------:R-:W-:Y:S05]  /*0770*/  BSYNC.RECONVERGENT B3 ;  /* 0x0000000000037941 */ /* 0x000fea0003800200 */
.L_x_72:
[----:B------:R-:W-:Y:S01]  /*0780*/  IADD3 R3, PT, PT, R3, 0x3, RZ ;  /* 0x0000000303037810 */ /* 0x000fe20007ffe0ff */
[----:B------:R-:W-:Y:S03]  /*0790*/  BSSY.RECONVERGENT B3, `(.L_x_76) ;  /* 0x0000014000037945 */ /* 0x000fe60003800200 */
[----:B------:R-:W-:-:S13]  /*07a0*/  ISETP.GE.AND P1, PT, R3, R4, PT ;  /* 0x000000040300720c */ /* 0x000fda0003f26270 */
[----:B------:R-:W-:Y:S05]  /*07b0*/  @P1 BRA `(.L_x_77) ;  /* 0x0000000000441947 */ /* 0x000fea0003800000 */
[----:B0-----:R-:W-:-:S04]  /*07c0*/  IMAD R25, R2, UR5, R3 ;  /* 0x0000000502197c24 */ /* 0x001fc8000f8e0203 */
[----:B------:R-:W-:Y:S02]  /*07d0*/  IMAD.IADD R27, R23, 0x1, R25 ;  /* 0x00000001171b7824 */ /* 0x000fe400078e0219 */
[----:B------:R-:W-:-:S04]  /*07e0*/  IMAD.WIDE R14, R25, 0x4, R12 ;  /* 0x00000004190e7825 */ /* 0x000fc800078e020c */
[----:B------:R-:W-:Y:S01]  /*07f0*/  IMAD.WIDE R20, R27, 0x4, R12 ;  /* 0x000000041b147825 */ /* 0x000fe200078e020c */
[----:B------:R-:W5:Y:S04]  /*0800*/  LDG.E R3, desc[UR36][R14.64] ;  /* 0x000000240e037981 */ /* 0x000f68000c1e1900 */
[----:B------:R-:W5:Y:S01]  /*0810*/  LDG.E R26, desc[UR36][R20.64] ;  /* 0x00000024141a7981 */ /* 0x000f62000c1e1900 */
[----:B------:R-:W-:Y:S01]  /*0820*/  BSSY.RECONVERGENT B4, `(.L_x_78) ;  /* 0x0000009000047945 */ /* 0x000fe20003800200 */
[----:B--234-:R-:W-:Y:S01]  /*0830*/  IMAD.WIDE R16, R25, 0x4, R8 ;  /* 0x0000000419107825 */ /* 0x01cfe200078e0208 */
[----:B-----5:R-:W-:-:S13]  /*0840*/  FSETP.GT.AND P1, PT, |R26|, |R3|, PT ;  /* 0x400000031a00720b */ /* 0x020fda0003f24200 */
[----:B------:R-:W-:Y:S05]  /*0850*/  @!P1 BRA `(.L_x_79) ;  /* 0x0000000000149947 */ /* 0x000fea0003800000 */
[--C-:B-1----:R-:W-:Y:S01]  /*0860*/  IMAD.WIDE R20, R27, 0x4, R10.reuse ;  /* 0x000000041b147825 */ /* 0x102fe200078e020a */
[----:B------:R0:W-:Y:S05]  /*0870*/  STG.E desc[UR36][R14.64], R26 ;  /* 0x0000001a0e007986 */ /* 0x0001ea000c101924 */
[----:B------:R-:W2:Y:S01]  /*0880*/  LDG.E R21, desc[UR36][R20.64] ;  /* 0x0000002414157981 */ /* 0x000ea2000c1e1900 */
[----:B------:R-:W-:-:S05]  /*0890*/  IMAD.WIDE R24, R25, 0x4, R10 ;  /* 0x0000000419187825 */ /* 0x000fca00078e020a */
[----:B--2---:R0:W-:Y:S02]  /*08a0*/  STG.E desc[UR36][R24.64], R21 ;  /* 0x0000001518007986 */ /* 0x0041e4000c101924 */
.L_x_79:
[----:B------:R-:W-:Y:S05]  /*08b0*/  BSYNC.RECONVERGENT B4 ;  /* 0x0000000000047941 */ /* 0x000fea0003800200 */
.L_x_78:
[----:B------:R2:W-:Y:S02]  /*08c0*/  STG.E desc[UR36][R16.64], R2 ;  /* 0x0000000210007986 */ /* 0x0005e4000c101924 */
.L_x_77:
[----:B------:R-:W-:Y:S05]  /*08d0*/  BSYNC.RECONVERGENT B3 ;  /* 0x0000000000037941 */ /* 0x000fea0003800200 */
.L_x_76:
[----:B------:R-:W-:Y:S05]  /*08e0*/  @P0 BRA `(.L_x_80) ;  /* 0xfffffff800940947 */ /* 0x000fea000383ffff */
.L_x_63:
[----:B------:R-:W-:Y:S05]  /*08f0*/  BSYNC.RECONVERGENT B0 ;  /* 0x0000000000007941 */ /* 0x000fea0003800200 */
.L_x_62:
[----:B------:R-:W-:-:S13]  /*0900*/  ISETP.NE.AND P0, PT, R6, RZ, PT ;  /* 0x000000ff0600720c */ /* 0x000fda0003f05270 */
[----:B------:R-:W-:Y:S05]  /*0910*/  @!P0 BRA `(.L_x_61) ;  /* 0x0000000400408947 */ /* 0x000fea0003800000 */
[----:B------:R-:W-:Y:S01]  /*0920*/  IMAD.IADD R5, R18, 0x1, R5 ;  /* 0x0000000112057824 */ /* 0x000fe200078e0205 */
[----:B------:R-:W-:Y:S04]  /*0930*/  BSSY.RECONVERGENT B0, `(.L_x_81) ;  /* 0x0000018000007945 */ /* 0x000fe80003800200 */
[----:B------:R-:W-:-:S13]  /*0940*/  ISETP.GE.AND P0, PT, R5, R4, PT ;  /* 0x000000040500720c */ /* 0x000fda0003f06270 */
[----:B------:R-:W-:Y:S05]  /*0950*/  @P0 BRA `(.L_x_82) ;  /* 0x0000000000540947 */ /* 0x000fea0003800000 */
[----:B------:R-:W5:Y:S01]  /*0960*/  LDCU UR4, c[0x0][0x398] ;  /* 0x00007300ff0477ac */ /* 0x000f620008000800 */
[----:B------:R-:W2:Y:S08]  /*0970*/  LDC.64 R12, c[0x0][0x380] ;  /* 0x0000e000ff0c7b82 */ /* 0x000eb00000000a00 */
[----:B-1----:R-:W1:Y:S01]  /*0980*/  LDC.64 R10, c[0x0][0x388] ;  /* 0x0000e200ff0a7b82 */ /* 0x002e620000000a00 */
[----:B-----5:R-:W-:-:S05]  /*0990*/  IMAD R3, R2, UR4, R5 ;  /* 0x0000000402037c24 */ /* 0x020fca000f8e0205 */
[----:B0-----:R-:W-:Y:S01]  /*09a0*/  IADD3 R15, PT, PT, R23, R3, RZ ;  /* 0x00000003170f7210 */ /* 0x001fe20007ffe0ff */
[----:B--2---:R-:W-:-:S04]  /*09b0*/  IMAD.WIDE R8, R3, 0x4, R12 ;  /* 0x0000000403087825 */ /* 0x004fc800078e020c */
[----:B------:R-:W-:Y:S01]  /*09c0*/  IMAD.WIDE R12, R15, 0x4, R12 ;  /* 0x000000040f0c7825 */ /* 0x000fe200078e020c */
[----:B------:R-:W2:Y:S04]  /*09d0*/  LDG.E R0, desc[UR36][R8.64] ;  /* 0x0000002408007981 */ /* 0x000ea8000c1e1900 */
[----:B---34-:R-:W2:Y:S01]  /*09e0*/  LDG.E R17, desc[UR36][R12.64] ;  /* 0x000000240c117981 */ /* 0x018ea2000c1e1900 */
[----:B------:R-:W-:Y:S01]  /*09f0*/  BSSY.RECONVERGENT B3, `(.L_x_83) ;  /* 0x000000a000037945 */ /* 0x000fe20003800200 */
[----:B-1----:R-:W-:Y:S01]  /*0a00*/  IMAD.WIDE R10, R3, 0x4, R10 ;  /* 0x00000004030a7825 */ /* 0x002fe200078e020a */
[----:B--2---:R-:W-:-:S13]  /*0a10*/  FSETP.GT.AND P0, PT, |R17|, |R0|, PT ;  /* 0x400000001100720b */ /* 0x004fda0003f04200 */
[----:B------:R-:W-:Y:S05]  /*0a20*/  @!P0 BRA `(.L_x_84) ;  /* 0x0000000000188947 */ /* 0x000fea0003800000 */
[----:B------:R-:W0:Y:S01]  /*0a30*/  LDC.64 R12, c[0x0][0x390] ;  /* 0x0000e400ff0c7b82 */ /* 0x000e220000000a00 */
[----:B------:R1:W-:Y:S01]  /*0a40*/  STG.E desc[UR36][R8.64], R17 ;  /* 0x0000001108007986 */ /* 0x0003e2000c101924 */
[----:B0-----:R-:W-:-:S06]  /*0a50*/  IMAD.WIDE R14, R15, 0x4, R12 ;  /* 0x000000040f0e7825 */ /* 0x001fcc00078e020c */
[----:B------:R-:W2:Y:S01]  /*0a60*/  LDG.E R15, desc[UR36][R14.64] ;  /* 0x000000240e0f7981 */ /* 0x000ea2000c1e1900 */
[----:B------:R-:W-:-:S05]  /*0a70*/  IMAD.WIDE R12, R3, 0x4, R12 ;  /* 0x00000004030c7825 */ /* 0x000fca00078e020c */
[----:B--2---:R1:W-:Y:S02]  /*0a80*/  STG.E desc[UR36][R12.64], R15 ;  /* 0x0000000f0c007986 */ /* 0x0043e4000c101924 */
.L_x_84:
[----:B------:R-:W-:Y:S05]  /*0a90*/  BSYNC.RECONVERGENT B3 ;  /* 0x0000000000037941 */ /* 0x000fea0003800200 */
.L_x_83:
[----:B------:R0:W-:Y:S02]  /*0aa0*/  STG.E desc[UR36][R10.64], R2 ;  /* 0x000000020a007986 */ /* 0x0001e4000c101924 */
.L_x_82:
[----:B------:R-:W-:Y:S05]  /*0ab0*/  BSYNC.RECONVERGENT B0 ;  /* 0x0000000000007941 */ /* 0x000fea0003800200 */
.L_x_81:
[----:B------:R-:W-:-:S13]  /*0ac0*/  ISETP.NE.AND P0, PT, R6, 0x1, PT ;  /* 0x000000010600780c */ /* 0x000fda0003f05270 */
[----:B------:R-:W-:Y:S05]  /*0ad0*/  @!P0 BRA `(.L_x_61) ;  /* 0x0000000000d08947 */ /* 0x000fea0003800000 */
[----:B------:R-:W-:Y:S01]  /*0ae0*/  VIADD R3, R5, 0x1 ;  /* 0x0000000105037836 */ /* 0x000fe20000000000 */
[----:B------:R-:W-:Y:S04]  /*0af0*/  BSSY.RECONVERGENT B0, `(.L_x_85) ;  /* 0x0000018000007945 */ /* 0x000fe80003800200 */
[----:B------:R-:W-:-:S13]  /*0b00*/  ISETP.GE.AND P0, PT, R3, R4, PT ;  /* 0x000000040300720c */ /* 0x000fda0003f06270 */
[----:B------:R-:W-:Y:S05]  /*0b10*/  @P0 BRA `(.L_x_86) ;  /* 0x0000000000540947 */ /* 0x000fea0003800000 */
[----:B------:R-:W5:Y:S01]  /*0b20*/  LDCU UR4, c[0x0][0x398] ;  /* 0x00007300ff0477ac */ /* 0x000f620008000800 */
[----:B-1----:R-:W2:Y:S08]  /*0b30*/  LDC.64 R12, c[0x0][0x380] ;  /* 0x0000e000ff0c7b82 */ /* 0x002eb00000000a00 */
[----:B0-----:R-:W0:Y:S01]  /*0b40*/  LDC.64 R10, c[0x0][0x388] ;  /* 0x0000e200ff0a7b82 */ /* 0x001e220000000a00 */
[----:B-----5:R-:W-:-:S04]  /*0b50*/  IMAD R3, R2, UR4, R3 ;  /* 0x0000000402037c24 */ /* 0x020fc8000f8e0203 */
[----:B------:R-:W-:Y:S02]  /*0b60*/  IMAD.IADD R15, R23, 0x1, R3 ;  /* 0x00000001170f7824 */ /* 0x000fe400078e0203 */
[----:B--2---:R-:W-:-:S04]  /*0b70*/  IMAD.WIDE R8, R3, 0x4, R12 ;  /* 0x0000000403087825 */ /* 0x004fc800078e020c */
[----:B------:R-:W-:Y:S01]  /*0b80*/  IMAD.WIDE R12, R15, 0x4, R12 ;  /* 0x000000040f0c7825 */ /* 0x000fe200078e020c */
[----:B------:R-:W2:Y:S04]  /*0b90*/  LDG.E R0, desc[UR36][R8.64] ;  /* 0x0000002408007981 */ /* 0x000ea8000c1e1900 */
[----:B---34-:R-:W2:Y:S01]  /*0ba0*/  LDG.E R17, desc[UR36][R12.64] ;  /* 0x000000240c117981 */ /* 0x018ea2000c1e1900 */
[----:B------:R-:W-:Y:S01]  /*0bb0*/  BSSY.RECONVERGENT B3, `(.L_x_87) ;  /* 0x000000a000037945 */ /* 0x000fe20003800200 */
[----:B0-----:R-:W-:Y:S01]  /*0bc0*/  IMAD.WIDE R10, R3, 0x4, R10 ;  /* 0x00000004030a7825 */ /* 0x001fe200078e020a */
        /* <DEDUP_REMOVED lines=8> */
.L_x_88:
[----:B------:R-:W-:Y:S05]  /*0c50*/  BSYNC.RECONVERGENT B3 ;  /* 0x0000000000037941 */ /* 0x000fea0003800200 */
.L_x_87:
[----:B------:R0:W-:Y:S02]  /*0c60*/  STG.E desc[UR36][R10.64], R2 ;  /* 0x000000020a007986 */ /* 0x0001e4000c101924 */
.L_x_86:
[----:B------:R-:W-:Y:S05]  /*0c70*/  BSYNC.RECONVERGENT B0 ;  /* 0x0000000000007941 */ /* 0x000fea0003800200 */
.L_x_85:
[----:B------:R-:W-:-:S13]  /*0c80*/  ISETP.NE.AND P0, PT, R6, 0x2, PT ;  /* 0x000000020600780c */ /* 0x000fda0003f05270 */
[----:B------:R-:W-:Y:S05]  /*0c90*/  @!P0 BRA `(.L_x_61) ;  /* 0x0000000000608947 */ /* 0x000fea0003800000 */
[----:B------:R-:W-:-:S04]  /*0ca0*/  IADD3 R5, PT, PT, R5, 0x2, RZ ;  /* 0x0000000205057810 */ /* 0x000fc80007ffe0ff */
[----:B------:R-:W-:-:S13]  /*0cb0*/  ISETP.GE.AND P0, PT, R5, R4, PT ;  /* 0x000000040500720c */ /* 0x000fda0003f06270 */
[----:B------:R-:W-:Y:S05]  /*0cc0*/  @P0 BRA `(.L_x_61) ;  /* 0x0000000000540947 */ /* 0x000fea0003800000 */
[----:B------:R-:W5:Y:S01]  /*0cd0*/  LDCU UR4, c[0x0][0x398] ;  /* 0x00007300ff0477ac */ /* 0x000f620008000800 */
[----:B01----:R-:W0:Y:S08]  /*0ce0*/  LDC.64 R10, c[0x0][0x380] ;  /* 0x0000e000ff0a7b82 */ /* 0x003e300000000a00 */
[----:B--2---:R-:W1:Y:S01]  /*0cf0*/  LDC.64 R8, c[0x0][0x388] ;  /* 0x0000e200ff087b82 */ /* 0x004e620000000a00 */
[----:B-----5:R-:W-:-:S04]  /*0d00*/  IMAD R3, R2, UR4, R5 ;  /* 0x0000000402037c24 */ /* 0x020fc8000f8e0205 */
[----:B------:R-:W-:Y:S02]  /*0d10*/  IMAD.IADD R15, R23, 0x1, R3 ;  /* 0x00000001170f7824 */ /* 0x000fe400078e0203 */
[----:B0-----:R-:W-:-:S04]  /*0d20*/  IMAD.WIDE R4, R3, 0x4, R10 ;  /* 0x0000000403047825 */ /* 0x001fc800078e020a */
        /* <DEDUP_REMOVED lines=13> */
.L_x_90:
[----:B------:R-:W-:Y:S05]  /*0e00*/  BSYNC.RECONVERGENT B0 ;  /* 0x0000000000007941 */ /* 0x000fea0003800200 */
.L_x_89:
[----:B------:R0:W-:Y:S02]  /*0e10*/  STG.E desc[UR36][R8.64], R2 ;  /* 0x0000000208007986 */ /* 0x0001e4000c101924 */
.L_x_61:
[----:B------:R-:W-:Y:S05]  /*0e20*/  BSYNC.RECONVERGENT B1 ;  /* 0x0000000000017941 */ /* 0x000fea0003800200 */
.L_x_60:
[----:B------:R-:W-:-:S13]  /*0e30*/  ISETP.GE.AND P0, PT, R7, 0x4, PT ;  /* 0x000000040700780c */ /* 0x000fda0003f06270 */
[----:B------:R-:W-:Y:S05]  /*0e40*/  @P0 BRA `(.L_x_91) ;  /* 0xfffffff000ec0947 */ /* 0x000fea000383ffff */
.L_x_59:
[----:B------:R-:W-:Y:S05]  /*0e50*/  BSYNC.RECONVERGENT B2 ;  /* 0x0000000000027941 */ /* 0x000fea0003800200 */
.L_x_58:
[----:B------:R-:W5:Y:S02]  /*0e60*/  LDC R0, c[0x0][0x398] ;  /* 0x0000e600ff007b82 */ /* 0x000f640000000800 */
[----:B-----5:R-:W-:-:S13]  /*0e70*/  ISETP.GE.AND P0, PT, R0, 0x1, PT ;  /* 0x000000010000780c */ /* 0x020fda0003f06270 */
[----:B------:R-:W-:Y:S05]  /*0e80*/  @!P0 EXIT ;  /* 0x000000000000894d */ /* 0x000fea0003800000 */
[----:B------:R-:W-:Y:S01]  /*0e90*/  ISETP.GE.U32.AND P0, PT, R0, 0x10, PT ;  /* 0x000000100000780c */ /* 0x000fe20003f06070 */
[----:B0-----:R-:W-:-:S12]  /*0ea0*/  IMAD.MOV.U32 R25, RZ, RZ, RZ ;  /* 0x000000ffff197224 */ /* 0x001fd800078e00ff */
[----:B------:R-:W-:Y:S05]  /*0eb0*/  @!P0 BRA `(.L_x_92) ;  /* 0x0000000c00848947 */ /* 0x000fea0003800000 */
[----:B------:R-:W-:Y:S01]  /*0ec0*/  LOP3.LUT R25, R0, 0x7ffffff0, RZ, 0xc0, !PT ;  /* 0x7ffffff000197812 */ /* 0x000fe200078ec0ff */
[----:B------:R-:W-:Y:S01]  /*0ed0*/  BSSY.RECONVERGENT B6, `(.L_x_92) ;  /* 0x00000df000067945 */ /* 0x000fe20003800200 */
[----:B------:R-:W-:-:S03]  /*0ee0*/  MOV R24, R2 ;  /* 0x0000000200187202 */ /* 0x000fc60000000f00 */
[----:B------:R-:W-:-:S07]  /*0ef0*/  IMAD.MOV R18, RZ, RZ, -R25 ;  /* 0x000000ffff127224 */ /* 0x000fce00078e0a19 */
.L_x_109:
[----:B-1234-:R-:W0:Y:S08]  /*0f00*/  LDC.64 R16, c[0x0][0x380] ;  /* 0x0000e000ff107b82 */ /* 0x01ee300000000a00 */
[----:B------:R-:W1:Y:S01]  /*0f10*/  LDC.64 R28, c[0x0][0x388] ;  /* 0x0000e200ff1c7b82 */ /* 0x000e620000000a00 */
[----:B------:R-:W-:Y:S01]  /*0f20*/  MOV R8, 0x8 ;  /* 0x0000000800087802 */ /* 0x000fe20000000f00 */
[----:B------:R-:W2:Y:S01]  /*0f30*/  LDCU.64 UR4, c[0x4][URZ] ;  /* 0x01000000ff0477ac */ /* 0x000ea20008000a00 */
[----:B0-----:R-:W-:-:S05]  /*0f40*/  IMAD.WIDE R16, R24, 0x4, R16 ;  /* 0x0000000418107825 */ /* 0x001fca00078e0210 */
[----:B------:R-:W3:Y:S01]  /*0f50*/  LDG.E R0, desc[UR36][R16.64] ;  /* 0x0000002410007981 */ /* 0x000ee2000c1e1900 */
[----:B-1----:R-:W-:-:S05]  /*0f60*/  IMAD.WIDE R28, R24, 0x4, R28 ;  /* 0x00000004181c7825 */ /* 0x002fca00078e021c */
[----:B------:R-:W4:Y:S01]  /*0f70*/  LDG.E R3, desc[UR36][R28.64] ;  /* 0x000000241c037981 */ /* 0x000f22000c1e1900 */
[----:B------:R-:W0:Y:S01]  /*0f80*/  LDC.64 R8, c[0x4][R8] ;  /* 0x0100000008087b82 */ /* 0x000e220000000a00 */
[----:B------:R-:W-:Y:S01]  /*0f90*/  VIADD R18, R18, 0x10 ;  /* 0x0000001012127836 */ /* 0x000fe20000000000 */
[----:B--2---:R-:W-:Y:S01]  /*0fa0*/  MOV R4, UR4 ;  /* 0x0000000400047c02 */ /* 0x004fe20008000f00 */
[----:B------:R-:W-:Y:S01]  /*0fb0*/  IMAD.U32 R5, RZ, RZ, UR5 ;  /* 0x00000005ff057e24 */ /* 0x000fe2000f8e00ff */
[----:B------:R-:W-:Y:S01]  /*0fc0*/  MOV R7, R19 ;  /* 0x0000001300077202 */ /* 0x000fe20000000f00 */
[----:B------:R-:W-:Y:S01]  /*0fd0*/  IMAD.MOV.U32 R6, RZ, RZ, R22 ;  /* 0x000000ffff067224 */ /* 0x000fe200078e0016 */
[----:B------:R-:W-:-:S04]  /*0fe0*/  ISETP.NE.AND P0, PT, R18, RZ, PT ;  /* 0x000000ff1200720c */ /* 0x000fc80003f05270 */
[----:B------:R-:W-:Y:S01]  /*0ff0*/  P2R R26, PR, RZ, 0x1 ;  /* 0x00000001ff1a7803 */ /* 0x000fe20000000000 */
[----:B---3--:R-:W1:Y:S01]  /*1000*/  F2F.F64.F32 R10, R0 ;  /* 0x00000000000a7310 */ /* 0x008e620000201800 */
[----:B----4-:R2:W-:Y:S04]  /*1010*/  STL.64 [R1], R2 ;  /* 0x0000000201007387 */ /* 0x0105e80000100a00 */
[----:B01----:R2:W-:Y:S03]  /*1020*/  STL.64 [R1+0x8], R10 ;  /* 0x0000080a01007387 */ /* 0x0035e60000100a00 */
[----:B------:R-:W-:-:S07]  /*1030*/  LEPC R20, `(.L_x_93) ;  /* 0x000000001014794e */ /* 0x000fce0000000000 */
[----:B--2---:R-:W-:Y:S05]  /*1040*/  CALL.ABS.NOINC R8 ;  /* 0x0000000008007343 */ /* 0x004fea0003c00000 */
.L_x_93:
[----:B------:R-:W2:Y:S04]  /*1050*/  LDG.E R0, desc[UR36][R16.64+0x4] ;  /* 0x0000042410007981 */ /* 0x000ea8000c1e1900 */
[----:B------:R-:W3:Y:S01]  /*1060*/  LDG.E R3, desc[UR36][R28.64+0x4] ;  /* 0x000004241c037981 */ /* 0x000ee2000c1e1900 */
[----:B------:R-:W-:Y:S01]  /*1070*/  MOV R23, 0x8 ;  /* 0x0000000800177802 */ /* 0x000fe20000000f00 */
[----:B------:R-:W0:Y:S01]  /*1080*/  LDCU.64 UR4, c[0x4][URZ] ;  /* 0x01000000ff0477ac */ /* 0x000e220008000a00 */
[----:B------:R-:W-:Y:S01]  /*1090*/  MOV R6, R22 ;  /* 0x0000001600067202 */ /* 0x000fe20000000f00 */
[----:B------:R-:W-:Y:S01]  /*10a0*/  IMAD.MOV.U32 R7, RZ, RZ, R19 ;  /* 0x000000ffff077224 */ /* 0x000fe200078e0013 */
[----:B------:R1:W4:Y:S01]  /*10b0*/  LDC.64 R8, c[0x4][R23] ;  /* 0x0100000017087b82 */ /* 0x0003220000000a00 */
[----:B0-----:R-:W-:-:S02]  /*10c0*/  IMAD.U32 R4, RZ, RZ, UR4 ;  /* 0x00000004ff047e24 */ /* 0x001fc4000f8e00ff */
[----:B------:R-:W-:Y:S01]  /*10d0*/  IMAD.U32 R5, RZ, RZ, UR5 ;  /* 0x00000005ff057e24 */ /* 0x000fe2000f8e00ff */
[----:B--2---:R-:W0:Y:S01]  /*10e0*/  F2F.F64.F32 R10, R0 ;  /* 0x00000000000a7310 */ /* 0x004e220000201800 */
[----:B---3--:R1:W-:Y:S04]  /*10f0*/  STL.64 [R1], R2 ;  /* 0x0000000201007387 */ /* 0x0083e80000100a00 */
[----:B0---4-:R1:W-:Y:S02]  /*1100*/  STL.64 [R1+0x8], R10 ;  /* 0x0000080a01007387 */ /* 0x0113e40000100a00 */
[----:B------:R-:W-:-:S07]  /*1110*/  LEPC R20, `(.L_x_94) ;  /* 0x000000001014794e */ /* 0x000fce0000000000 */
[----:B-1----:R-:W-:Y:S05]  /*1120*/  CALL.ABS.NOINC R8 ;  /* 0x0000000008007343 */ /* 0x002fea0003c00000 */
.L_x_94:
[----:B------:R-:W2:Y:S04]  /*1130*/  LDG.E R0, desc[UR36][R16.64+0x8] ;  /* 0x0000082410007981 */ /* 0x000ea8000c1e1900 */
[----:B------:R-:W3:Y:S01]  /*1140*/  LDG.E R3, desc[UR36][R28.64+0x8] ;  /* 0x000008241c037981 */ /* 0x000ee2000c1e1900 */
[----:B------:R0:W1:Y:S01]  /*1150*/  LDC.64 R8, c[0x4][R23] ;  /* 0x0100000017087b82 */ /* 0x0000620000000a00 */
[----:B------:R-:W4:Y:S01]  /*1160*/  LDCU.64 UR4, c[0x4][URZ] ;  /* 0x01000000ff0477ac */ /* 0x000f220008000a00 */
[----:B------:R-:W-:Y:S02]  /*1170*/  IMAD.MOV.U32 R6, RZ, RZ, R22 ;  /* 0x000000ffff067224 */ /* 0x000fe400078e0016 */
[----:B------:R-:W-:Y:S02]  /*1180*/  IMAD.MOV.U32 R7, RZ, RZ, R19 ;  /* 0x000000ffff077224 */ /* 0x000fe400078e0013 */
[----:B----4-:R-:W-:Y:S01]  /*1190*/  IMAD.U32 R4, RZ, RZ, UR4 ;  /* 0x00000004ff047e24 */ /* 0x010fe2000f8e00ff */
[----:B------:R-:W-:Y:S01]  /*11a0*/  MOV R5, UR5 ;  /* 0x0000000500057c02 */ /* 0x000fe20008000f00 */
[----:B--2---:R-:W2:Y:S01]  /*11b0*/  F2F.F64.F32 R10, R0 ;  /* 0x00000000000a7310 */ /* 0x004ea20000201800 */
[----:B---3--:R0:W-:Y:S04]  /*11c0*/  STL.64 [R1], R2 ;  /* 0x0000000201007387 */ /* 0x0081e80000100a00 */
[----:B-12---:R0:W-:Y:S02]  /*11d0*/  STL.64 [R1+0x8], R10 ;  /* 0x0000080a01007387 */ /* 0x0061e40000100a00 */
[----:B------:R-:W-:-:S07]  /*11e0*/  LEPC R20, `(.L_x_95) ;  /* 0x000000001014794e */ /* 0x000fce0000000000 */
[----:B0-----:R-:W-:Y:S05]  /*11f0*/  CALL.ABS.NOINC R8 ;  /* 0x0000000008007343 */ /* 0x001fea0003c00000 */
.L_x_95:
[----:B------:R-:W2:Y:S04]  /*1200*/  LDG.E R0, desc[UR36][R16.64+0xc] ;  /* 0x00000c2410007981 */ /* 0x000ea8000c1e1900 */
[----:B------:R-:W3:Y:S01]  /*1210*/  LDG.E R3, desc[UR36][R28.64+0xc] ;  /* 0x00000c241c037981 */ /* 0x000ee2000c1e1900 */
[----:B------:R0:W1:Y:S01]  /*1220*/  LDC.64 R8, c[0x4][R23] ;  /* 0x0100000017087b82 */ /* 0x0000620000000a00 */
[----:B------:R-:W4:Y:S01]  /*1230*/  LDCU.64 UR4, c[0x4][URZ] ;  /* 0x01000000ff0477ac */ /* 0x000f220008000a00 */
[----:B------:R-:W-:Y:S01]  /*1240*/  IMAD.MOV.U32 R6, RZ, RZ, R22 ;  /* 0x000000ffff067224 */ /* 0x000fe200078e0016 */
[----:B------:R-:W-:Y:S02]  /*1250*/  MOV R7, R19 ;  /* 0x0000001300077202 */ /* 0x000fe40000000f00 */
[----:B----4-:R-:W-:Y:S01]  /*1260*/  MOV R4, UR4 ;  /* 0x0000000400047c02 */ /* 0x010fe20008000f00 */
[----:B------:R-:W-:Y:S01]  /*1270*/  IMAD.U32 R5, RZ, RZ, UR5 ;  /* 0x00000005ff057e24 */ /* 0x000fe2000f8e00ff */
[----:B--2---:R-:W2:Y:S01]  /*1280*/  F2F.F64.F32 R10, R0 ;  /* 0x00000000000a7310 */ /* 0x004ea20000201800 */
[----:B---3--:R0:W-:Y:S04]  /*1290*/  STL.64 [R1], R2 ;  /* 0x0000000201007387 */ /* 0x0081e80000100a00 */
[----:B-12---:R0:W-:Y:S02]  /*12a0*/  STL.64 [R1+0x8], R10 ;  /* 0x0000080a01007387 */ /* 0x0061e40000100a00 */
[----:B------:R-:W-:-:S07]  /*12b0*/  LEPC R20, `(.L_x_96) ;  /* 0x000000001014794e */ /* 0x000fce0000000000 */
[----:B0-----:R-:W-:Y:S05]  /*12c0*/  CALL.ABS.NOINC R8 ;  /* 0x0000000008007343 */ /* 0x001fea0003c00000 */
.L_x_96:
[----:B------:R-:W2:Y:S04]  /*12d0*/  LDG.E R0, desc[UR36][R16.64+0x10] ;  /* 0x0000102410007981 */ /* 0x000ea8000c1e1900 */
[----:B------:R-:W3:Y:S01]  /*12e0*/  LDG.E R3, desc[UR36][R28.64+0x10] ;  /* 0x000010241c037981 */ /* 0x000ee2000c1e1900 */
[----:B------:R0:W1:Y:S01]  /*12f0*/  LDC.64 R8, c[0x4][R23] ;  /* 0x0100000017087b82 */ /* 0x0000620000000a00 */
[----:B------:R-:W4:Y:S01]  /*1300*/  LDCU.64 UR4, c[0x4][URZ] ;  /* 0x01000000ff0477ac */ /* 0x000f220008000a00 */
[----:B------:R-:W-:Y:S01]  /*1310*/  MOV R6, R22 ;  /* 0x0000001600067202 */ /* 0x000fe20000000f00 */
[----:B------:R-:W-:Y:S02]  /*1320*/  IMAD.MOV.U32 R7, RZ, RZ, R19 ;  /* 0x000000ffff077224 */ /* 0x000fe400078e0013 */
[----:B----4-:R-:W-:-:S02]  /*1330*/  IMAD.U32 R4, RZ, RZ, UR4 ;  /* 0x00000004ff047e24 */ /* 0x010fc4000f8e00ff */
[----:B------:R-:W-:Y:S01]  /*1340*/  IMAD.U32 R5, RZ, RZ, UR5 ;  /* 0x00000005ff057e24 */ /* 0x000fe2000f8e00ff */
[----:B--2---:R-:W2:Y:S01]  /*1350*/  F2F.F64.F32 R10, R0 ;  /* 0x00000000000a7310 */ /* 0x004ea20000201800 */
[----:B---3--:R0:W-:Y:S04]  /*1360*/  STL.64 [R1], R2 ;  /* 0x0000000201007387 */ /* 0x0081e80000100a00 */
[----:B-12---:R0:W-:Y:S02]  /*1370*/  STL.64 [R1+0x8], R10 ;  /* 0x0000080a01007387 */ /* 0x0061e40000100a00 */
[----:B------:R-:W-:-:S07]  /*1380*/  LEPC R20, `(.L_x_97) ;  /* 0x000000001014794e */ /* 0x000fce0000000000 */
[----:B0-----:R-:W-:Y:S05]  /*1390*/  CALL.ABS.NOINC R8 ;  /* 0x0000000008007343 */ /* 0x001fea0003c00000 */
.L_x_97:
        /* <DEDUP_REMOVED lines=13> */
.L_x_98:
        /* <DEDUP_REMOVED lines=13> */
.L_x_99:
        /* <DEDUP_REMOVED lines=13> */
.L_x_100:
        /* <DEDUP_REMOVED lines=13> */
.L_x_101:
        /* <DEDUP_REMOVED lines=13> */
.L_x_102:
        /* <DEDUP_REMOVED lines=13> */
.L_x_103:
        /* <DEDUP_REMOVED lines=13> */
.L_x_104:
        /* <DEDUP_REMOVED lines=13> */
.L_x_105:
        /* <DEDUP_REMOVED lines=13> */
.L_x_106:
        /* <DEDUP_REMOVED lines=13> */
.L_x_107:
        /* <DEDUP_REMOVED lines=13> */
.L_x_108:
[----:B------:R-:W-:Y:S01]  /*1c90*/  ISETP.NE.AND P6, PT, R26, RZ, PT ;  /* 0x000000ff1a00720c */ /* 0x000fe20003fc5270 */
[----:B------:R-:W-:-:S12]  /*1ca0*/  VIADD R24, R24, 0x10 ;  /* 0x0000001018187836 */ /* 0x000fd80000000000 */
[----:B------:R-:W-:Y:S05]  /*1cb0*/  @P6 BRA `(.L_x_109) ;  /* 0xfffffff000906947 */ /* 0x000fea000383ffff */
[----:B------:R-:W-:Y:S05]  /*1cc0*/  BSYNC.RECONVERGENT B6 ;  /* 0x0000000000067941 */ /* 0x000fea0003800200 */
.L_x_92:
[----:B------:R-:W0:Y:S02]  /*1cd0*/  LDCU UR4, c[0x0][0x398] ;  /* 0x00007300ff0477ac */ /* 0x000e240008000800 */
[----:B0-----:R-:W-:-:S06]  /*1ce0*/  ULOP3.LUT UR4, UR4, 0xf, URZ, 0xc0, !UPT ;  /* 0x0000000f04047892 */ /* 0x001fcc000f8ec0ff */
[----:B------:R-:W-:-:S13]  /*1cf0*/  ISETP.NE.AND P0, PT, RZ, UR4, PT ;  /* 0x00000004ff007c0c */ /* 0x000fda000bf05270 */
[----:B------:R-:W-:Y:S05]  /*1d00*/  @!P0 EXIT ;  /* 0x000000000000894d */ /* 0x000fea0003800000 */
[----:B------:R-:W0:Y:S01]  /*1d10*/  LDC R23, c[0x0][0x398] ;  /* 0x0000e600ff177b82 */ /* 0x000e220000000800 */
[----:B------:R-:W-:Y:S01]  /*1d20*/  UISETP.GE.U32.AND UP0, UPT, UR4, 0x8, UPT ;  /* 0x000000080400788c */ /* 0x000fe2000bf06070 */
[----:B0-----:R-:W-:-:S08]  /*1d30*/  LOP3.LUT R23, R23, 0x7, RZ, 0xc0, !PT ;  /* 0x0000000717177812 */ /* 0x001fd000078ec0ff */
[----:B------:R-:W-:Y:S05]  /*1d40*/  BRA.U !UP0, `(.L_x_110) ;  /* 0x0000000508bc7547 */ /* 0x000fea000b800000 */
[----:B-1234-:R-:W0:Y:S01]  /*1d50*/  LDC.64 R16, c[0x0][0x380] ;  /* 0x0000e000ff107b82 */ /* 0x01ee220000000a00 */
[----:B------:R-:W-:-:S07]  /*1d60*/  IMAD.IADD R3, R2, 0x1, R25 ;  /* 0x0000000102037824 */ /* 0x000fce00078e0219 */
[----:B------:R-:W1:Y:S01]  /*1d70*/  LDC.64 R26, c[0x0][0x388] ;  /* 0x0000e200ff1a7b82 */ /* 0x000e620000000a00 */
[----:B------:R-:W-:Y:S01]  /*1d80*/  MOV R18, 0x8 ;  /* 0x0000000800127802 */ /* 0x000fe20000000f00 */
[----:B------:R-:W2:Y:S01]  /*1d90*/  LDCU.64 UR4, c[0x4][URZ] ;  /* 0x01000000ff0477ac */ /* 0x000ea20008000a00 */
[----:B0-----:R-:W-:-:S05]  /*1da0*/  IMAD.WIDE R16, R3, 0x4, R16 ;  /* 0x0000000403107825 */ /* 0x001fca00078e0210 */
[----:B------:R-:W3:Y:S01]  /*1db0*/  LDG.E R0, desc[UR36][R16.64] ;  /* 0x0000002410007981 */ /* 0x000ee2000c1e1900 */
[----:B-1----:R-:W-:-:S05]  /*1dc0*/  IMAD.WIDE R26, R3, 0x4, R26 ;  /* 0x00000004031a7825 */ /* 0x002fca00078e021a */
[----:B------:R-:W4:Y:S01]  /*1dd0*/  LDG.E R3, desc[UR36][R26.64] ;  /* 0x000000241a037981 */ /* 0x000f22000c1e1900 */
[----:B------:R0:W1:Y:S01]  /*1de0*/  LDC.64 R8, c[0x4][R18] ;  /* 0x0100000012087b82 */ /* 0x0000620000000a00 */
[----:B--2---:R-:W-:Y:S01]  /*1df0*/  MOV R4, UR4 ;  /* 0x0000000400047c02 */ /* 0x004fe20008000f00 */
[----:B------:R-:W-:Y:S01]  /*1e00*/  IMAD.U32 R5, RZ, RZ, UR5 ;  /* 0x00000005ff057e24 */ /* 0x000fe2000f8e00ff */
[----:B------:R-:W-:Y:S01]  /*1e10*/  MOV R7, R19 ;  /* 0x0000001300077202 */ /* 0x000fe20000000f00 */
[----:B------:R-:W-:Y:S01]  /*1e20*/  IMAD.MOV.U32 R6, RZ, RZ, R22 ;  /* 0x000000ffff067224 */ /* 0x000fe200078e0016 */
[----:B---3--:R-:W2:Y:S01]  /*1e30*/  F2F.F64.F32 R10, R0 ;  /* 0x00000000000a7310 */ /* 0x008ea20000201800 */
[----:B----4-:R0:W-:Y:S04]  /*1e40*/  STL.64 [R1], R2 ;  /* 0x0000000201007387 */ /* 0x0101e80000100a00 */
[----:B-12---:R0:W-:Y:S02]  /*1e50*/  STL.64 [R1+0x8], R10 ;  /* 0x0000080a01007387 */ /* 0x0061e40000100a00 */
[----:B------:R-:W-:-:S07]  /*1e60*/  LEPC R20, `(.L_x_111) ;  /* 0x000000001014794e */ /* 0x000fce0000000000 */
[----:B0-----:R-:W-:Y:S05]  /*1e70*/  CALL.ABS.NOINC R8 ;  /* 0x0000000008007343 */ /* 0x001fea0003c00000 */
.L_x_111:
        /* <DEDUP_REMOVED lines=13> */
.L_x_112:
        /* <DEDUP_REMOVED lines=13> */
.L_x_113:
        /* <DEDUP_REMOVED lines=13> */
.L_x_114:
        /* <DEDUP_REMOVED lines=13> */
.L_x_115:
[----:B------:R-:W2:Y:S04]  /*21c0*/  LDG.E R0, desc[UR36][R16.64+0x14] ;  /* 0x0000142410007981 */ /* 0x000ea8000c1e1900 */
[----:B------:R-:W3:Y:S01]  /*21d0*/  LDG.E R3, desc[UR36][R26.64+0x14] ;  /* 0x000014241a037981 */ /* 0x000ee2000c1e1900 */
[----:B------:R0:W1:Y:S01]  /*21e0*/  LDC.64 R8, c[0x4][R18] ;  /* 0x0100000012087b82 */ /* 0x0000620000000a00 */
[----:B------:R-:W4:Y:S01]  /*21f0*/  LDCU.64 UR4, c[0x4][URZ] ;  /* 0x01000000ff0477ac */ /* 0x000f220008000a00 */
[----:B------:R-:W-:Y:S01]  /*2200*/  MOV R6, R22 ;  /* 0x0000001600067202 */ /* 0x000fe20000000f00 */
[----:B------:R-:W-:Y:S01]  /*2210*/  IMAD.MOV.U32 R7, RZ, RZ, R19 ;  /* 0x000000ffff077224 */ /* 0x000fe200078e0013 */
[----:B----4-:R-:W-:Y:S01]  /*2220*/  MOV R4, UR4 ;  /* 0x0000000400047c02 */ /* 0x010fe20008000f00 */
[----:B------:R-:W-:Y:S01]  /*2230*/  IMAD.U32 R5, RZ, RZ, UR5 ;  /* 0x00000005ff057e24 */ /* 0x000fe2000f8e00ff */
[----:B--2---:R-:W2:Y:S01]  /*2240*/  F2F.F64.F32 R10, R0 ;  /* 0x00000000000a7310 */ /* 0x004ea20000201800 */
[----:B---3--:R0:W-:Y:S04]  /*2250*/  STL.64 [R1], R2 ;  /* 0x0000000201007387 */ /* 0x0081e80000100a00 */
[----:B-12---:R0:W-:Y:S02]  /*2260*/  STL.64 [R1+0x8], R10 ;  /* 0x0000080a01007387 */ /* 0x0061e40000100a00 */
[----:B------:R-:W-:-:S07]  /*2270*/  LEPC R20, `(.L_x_116) ;  /* 0x000000001014794e */ /* 0x000fce0000000000 */
[----:B0-----:R-:W-:Y:S05]  /*2280*/  CALL.ABS.NOINC R8 ;  /* 0x0000000008007343 */ /* 0x001fea0003c00000 */
.L_x_116:
        /* <DEDUP_REMOVED lines=13> */
.L_x_117:
        /* <DEDUP_REMOVED lines=13> */
.L_x_118:
[----:B------:R-:W-:-:S07]  /*2430*/  IADD3 R25, PT, PT, R25, 0x8, RZ ;  /* 0x0000000819197810 */ /* 0x000fce0007ffe0ff */
.L_x_110:
[----:B------:R-:W-:-:S13]  /*2440*/  ISETP.NE.AND P0, PT, R23, RZ, PT ;  /* 0x000000ff1700720c */ /* 0x000fda0003f05270 */
[----:B------:R-:W-:Y:S05]  /*2450*/  @!P0 EXIT ;  /* 0x000000000000894d */ /* 0x000fea0003800000 */
[----:B------:R-:W0:Y:S01]  /*2460*/  LDC R0, c[0x0][0x398] ;  /* 0x0000e600ff007b82 */ /* 0x000e220000000800 */
[----:B------:R-:W-:Y:S02]  /*2470*/  ISETP.GE.U32.AND P0, PT, R23, 0x4, PT ;  /* 0x000000041700780c */ /* 0x000fe40003f06070 */
[----:B0-----:R-:W-:-:S11]  /*2480*/  LOP3.LUT R23, R0, 0x3, RZ, 0xc0, !PT ;  /* 0x0000000300177812 */ /* 0x001fd600078ec0ff */
[----:B------:R-:W-:Y:S05]  /*2490*/  @!P0 BRA `(.L_x_119) ;  /* 0x0000000000ec8947 */ /* 0x000fea0003800000 */
        /* <DEDUP_REMOVED lines=19> */
.L_x_120:
        /* <DEDUP_REMOVED lines=13> */
.L_x_121:
        /* <DEDUP_REMOVED lines=13> */
.L_x_122:
        /* <DEDUP_REMOVED lines=13> */
.L_x_123:
[----:B------:R-:W-:-:S07]  /*2840*/  IADD3 R25, PT, PT, R25, 0x4, RZ ;  /* 0x0000000419197810 */ /* 0x000fce0007ffe0ff */
.L_x_119:
[----:B------:R-:W-:-:S13]  /*2850*/  ISETP.NE.AND P0, PT, R23, RZ, PT ;  /* 0x000000ff1700720c */ /* 0x000fda0003f05270 */
[----:B------:R-:W-:Y:S05]  /*2860*/  @!P0 EXIT ;  /* 0x000000000000894d */ /* 0x000fea0003800000 */
[----:B------:R-:W0:Y:S01]  /*2870*/  S2R R0, SR_TID.X ;  /* 0x0000000000007919 */ /* 0x000e220000002100 */
[----:B------:R-:W-:Y:S01]  /*2880*/  IMAD.MOV R23, RZ, RZ, -R23 ;  /* 0x000000ffff177224 */ /* 0x000fe200078e0a17 */
[----:B0-----:R-:W-:-:S07]  /*2890*/  IADD3 R25, PT, PT, R0, UR38, R25 ;  /* 0x0000002600197c10 */ /* 0x001fce000fffe019 */
.L_x_125:
[----:B-1----:R-:W0:Y:S08]  /*28a0*/  LDC.64 R4, c[0x0][0x380] ;  /* 0x0000e000ff047b82 */ /* 0x002e300000000a00 */
[----:B------:R-:W1:Y:S01]  /*28b0*/  LDC.64 R6, c[0x0][0x388] ;  /* 0x0000e200ff067b82 */ /* 0x000e620000000a00 */
[----:B------:R-:W-:Y:S01]  /*28c0*/  MOV R12, R2 ;  /* 0x00000002000c7202 */ /* 0x000fe20000000f00 */
[----:B------:R-:W5:Y:S01]  /*28d0*/  LDCU.64 UR4, c[0x4][URZ] ;  /* 0x01000000ff0477ac */ /* 0x000f620008000a00 */
[----:B0-----:R-:W-:-:S05]  /*28e0*/  IMAD.WIDE R4, R25, 0x4, R4 ;  /* 0x0000000419047825 */ /* 0x001fca00078e0204 */
[----:B------:R5:W2:Y:S01]  /*28f0*/  LDG.E R0, desc[UR36][R4.64] ;  /* 0x0000002404007981 */ /* 0x000aa2000c1e1900 */
[----:B-1----:R-:W-:-:S05]  /*2900*/  IMAD.WIDE R6, R25, 0x4, R6 ;  /* 0x0000000419067825 */ /* 0x002fca00078e0206 */
[----:B------:R0:W2:Y:S01]  /*2910*/  LDG.E R13, desc[UR36][R6.64] ;  /* 0x00000024060d7981 */ /* 0x0000a2000c1e1900 */
[----:B------:R-:W-:Y:S01]  /*2920*/  MOV R3, 0x8 ;  /* 0x0000000800037802 */ /* 0x000fe20000000f00 */
[----:B------:R-:W-:Y:S01]  /*2930*/  VIADD R23, R23, 0x1 ;  /* 0x0000000117177836 */ /* 0x000fe20000000000 */
[----:B-----5:R-:W-:Y:S01]  /*2940*/  MOV R4, UR4 ;  /* 0x0000000400047c02 */ /* 0x020fe20008000f00 */
[----:B------:R-:W-:Y:S01]  /*2950*/  IMAD.U32 R5, RZ, RZ, UR5 ;  /* 0x00000005ff057e24 */ /* 0x000fe2000f8e00ff */
[----:B------:R1:W1:Y:S02]  /*2960*/  LDC.64 R10, c[0x4][R3] ;  /* 0x01000000030a7b82 */ /* 0x0002640000000a00 */
[----:B------:R-:W-:Y:S02]  /*2970*/  ISETP.NE.AND P0, PT, R23, RZ, PT ;  /* 0x000000ff1700720c */ /* 0x000fe40003f05270 */
[----:B0-----:R-:W-:Y:S01]  /*2980*/  MOV R6, R22 ;  /* 0x0000001600067202 */ /* 0x001fe20000000f00 */
[----:B------:R-:W-:Y:S01]  /*2990*/  IMAD.MOV.U32 R7, RZ, RZ, R19 ;  /* 0x000000ffff077224 */ /* 0x000fe200078e0013 */
[----:B--234-:R-:W-:Y:S01]  /*29a0*/  P2R R16, PR, RZ, 0x1 ;  /* 0x00000001ff107803 */ /* 0x01cfe20000000000 */
[----:B------:R-:W0:Y:S01]  /*29b0*/  F2F.F64.F32 R8, R0 ;  /* 0x0000000000087310 */ /* 0x000e220000201800 */
[----:B------:R2:W-:Y:S04]  /*29c0*/  STL.64 [R1], R12 ;  /* 0x0000000c01007387 */ /* 0x0005e80000100a00 */
[----:B01----:R2:W-:Y:S03]  /*29d0*/  STL.64 [R1+0x8], R8 ;  /* 0x0000080801007387 */ /* 0x0035e60000100a00 */
[----:B------:R-:W-:-:S07]  /*29e0*/  LEPC R20, `(.L_x_124) ;  /* 0x000000001014794e */ /* 0x000fce0000000000 */
[----:B--2---:R-:W-:Y:S05]  /*29f0*/  CALL.ABS.NOINC R10 ;  /* 0x000000000a007343 */ /* 0x004fea0003c00000 */
.L_x_124:
[----:B------:R-:W-:Y:S02]  /*2a00*/  ISETP.NE.AND P6, PT, R16, RZ, PT ;  /* 0x000000ff1000720c */ /* 0x000fe40003fc5270 */
[----:B------:R-:W-:-:S11]  /*2a10*/  IADD3 R25, PT, PT, R25, 0x1, RZ ;  /* 0x0000000119197810 */ /* 0x000fd60007ffe0ff */
[----:B------:R-:W-:Y:S05]  /*2a20*/  @P6 BRA `(.L_x_125) ;  /* 0xfffffffc009c6947 */ /* 0x000fea000383ffff */
[----:B------:R-:W-:Y:S05]  /*2a30*/  EXIT ;  /* 0x000000000000794d */ /* 0x000fea0003800000 */
.L_x_126:
        /* <DEDUP_REMOVED lines=12> */
.L_x_137:


//--------------------- .nv.global.init           --------------------------
	.section	.nv.global.init,"aw",@progbits
.nv.global.init:
	.type		$str,@object
	.size		$str,(.L_0 - $str)
$str:
        /*0000*/ 	.byte	0x20, 0x74, 0x68, 0x72, 0x65, 0x61, 0x64, 0x5f, 0x79, 0x2c, 0x20, 0x25, 0x64, 0x2c, 0x20, 0x25
        /*0010*/ 	.byte	0x64, 0x2c, 0x20, 0x25, 0x66, 0x0a, 0x00
.L_0:


//--------------------- .nv.shared.reserved.0     --------------------------
	.section	.nv.shared.reserved.0,"aw",@nobits
	.weak		__nv_reservedSMEM_offset_0_alias
	.size		__nv_reservedSMEM_offset_0_alias, 0, 64
	.other		__nv_reservedSMEM_offset_0_alias,@"STO_CUDA_RESERVED_SHARED STV_DEFAULT"
__nv_reservedSMEM_offset_0_alias:
	.zero		0
	.zero		64


//--------------------- .nv.constant0._Z14initialize_A_sPfS_i --------------------------
	.section	.nv.constant0._Z14initialize_A_sPfS_i,"a",@progbits
	.sectionflags	@""
	.align	4
.nv.constant0._Z14initialize_A_sPfS_i:
	.zero		916


//--------------------- .nv.constant0._Z14initialize_k_sPii --------------------------
	.section	.nv.constant0._Z14initialize_k_sPii,"a",@progbits
	.sectionflags	@""
	.align	4
.nv.constant0._Z14initialize_k_sPii:
	.zero		908


//--------------------- .nv.constant0._Z14initialize_l_sPii --------------------------
	.section	.nv.constant0._Z14initialize_l_sPii,"a",@progbits
	.sectionflags	@""
	.align	4
.nv.constant0._Z14initialize_l_sPii:
	.zero		908


//--------------------- .nv.constant0._Z13kernelRotatePPfiiiS_S_ --------------------------
	.section	.nv.constant0._Z13kernelRotatePPfiiiS_S_,"a",@progbits
	.sectionflags	@""
	.align	4
.nv.constant0._Z13kernelRotatePPfiiiS_S_:
	.zero		936


//--------------------- .nv.constant0._Z12kernelRotatePfiiiS_S_ --------------------------
	.section	.nv.constant0._Z12kernelRotatePfiiiS_S_,"a",@progbits
	.sectionflags	@""
	.align	4
.nv.constant0._Z12kernelRotatePfiiiS_S_:
	.zero		936


//--------------------- .nv.constant0._Z13maxElemalongyPfPiS0_i --------------------------
	.section	.nv.constant0._Z13maxElemalongyPfPiS0_i,"a",@progbits
	.sectionflags	@""
	.align	4
.nv.constant0._Z13maxElemalongyPfPiS0_i:
	.zero		924


//--------------------- .nv.constant0._Z13maxElemalongxPfPiS0_i --------------------------
	.section	.nv.constant0._Z13maxElemalongxPfPiS0_i,"a",@progbits
	.sectionflags	@""
	.align	4
.nv.constant0._Z13maxElemalongxPfPiS0_i:
	.zero		924


//--------------------- SYMBOLS --------------------------

	.type		.nv.reservedSmem.offset0,@object
	.size		.nv.reservedSmem.offset0,0x4
	.type		vprintf,@function
